// auto-generated by cutlass_sweep.gemm — config: {"arch": "sm_90", "cluster_m": 1, "cluster_n": 1, "dtype": "int8", "dtype_b": "int8", "layout": "nt", "stages": 0, "tile_k": 32, "tile_m": 64, "tile_n": 160}
#include "cutlass/cutlass.h"
#include "cutlass/gemm/collective/collective_builder.hpp"
#include "cutlass/gemm/device/gemm_universal_adapter.h"
#include "cutlass/gemm/kernel/gemm_universal.hpp"
#include "cutlass/epilogue/collective/collective_builder.hpp"

using ElemA = int8_t;
using ElemB = int8_t;
using ElemCD = int8_t;
using Acc  = int32_t;
using TileShape    = cute::Shape<cute::_64, cute::_160, cute::_32>;
using ClusterShape = cute::Shape<cute::_1, cute::_1, cute::_1>;

using CollectiveEpilogue = typename cutlass::epilogue::collective::CollectiveBuilder<
    cutlass::arch::Sm90, cutlass::arch::OpClassTensorOp,
    TileShape, ClusterShape,
    cutlass::epilogue::collective::EpilogueTileAuto,
    Acc, Acc,
    ElemCD, cutlass::layout::RowMajor, 128 / cutlass::sizeof_bits<ElemCD>::value,
    ElemCD, cutlass::layout::RowMajor, 128 / cutlass::sizeof_bits<ElemCD>::value,
    cutlass::epilogue::collective::EpilogueScheduleAuto
  >::CollectiveOp;

using CollectiveMainloop = typename cutlass::gemm::collective::CollectiveBuilder<
    cutlass::arch::Sm90, cutlass::arch::OpClassTensorOp,
    ElemA, cutlass::layout::RowMajor, 128 / cutlass::sizeof_bits<ElemA>::value,
    ElemB, cutlass::layout::ColumnMajor, 128 / cutlass::sizeof_bits<ElemB>::value,
    Acc,
    TileShape, ClusterShape,
    cutlass::gemm::collective::StageCountAutoCarveout<static_cast<int>(sizeof(typename CollectiveEpilogue::SharedStorage))>,
    cutlass::gemm::collective::KernelScheduleAuto
  >::CollectiveOp;

using GemmKernel = cutlass::gemm::kernel::GemmUniversal<
    cute::Shape<int,int,int,int>,
    CollectiveMainloop,
    CollectiveEpilogue
>;
using Gemm = cutlass::gemm::device::GemmUniversalAdapter<GemmKernel>;

// Force the device kernel symbol into the cubin without needing a host main.
auto* _anchor = &cutlass::device_kernel<GemmKernel>;


// ===== COMPILED SASS (sm_90a) =====

	.target	sm_90a

	.elftype	@"ET_EXEC"


//--------------------- .note.nv.tkinfo           --------------------------
	.section	.note.nv.tkinfo,"",@"SHT_NOTE"
	.sectionflags	@"SHF_NOTE_NV_TKINFO"
	.tkinfo
        /*0018*/ 	.word	0x00000002
        /*0030*/ 	.string	""
        /*0030*/ 	.string	"ptxas"
        /*0030*/ 	.string	"Cuda compilation tools, release 13.0, V13.0.88"
        /*0030*/ 	.string	"Build cuda_13.0.r13.0/compiler.36424714_0"
        /*0030*/ 	.string	"-arch sm_90a -m 64 "



//--------------------- .note.nv.cuinfo           --------------------------
	.section	.note.nv.cuinfo,"",@"SHT_NOTE"
	.sectionflags	@"SHF_NOTE_NV_CUINFO"
        /*0018*/ 	.short	0x0002
        /*001a*/ 	.short	0x005a
        /*001c*/ 	.short	0x0082
	.zero		2


//--------------------- .nv.info                  --------------------------
	.section	.nv.info,"",@"SHT_CUDA_INFO"
	.align	4


	//----- nvinfo : EIATTR_REGCOUNT
	.align		4
        /*0000*/ 	.byte	0x04, 0x2f
        /*0002*/ 	.short	(.L_15 - .L_14)
	.align		4
.L_14:
        /*0004*/ 	.word	index@(_ZN7cutlass13device_kernelINS_4gemm6kernel13GemmUniversalIN4cute5tupleIJiiiiEEENS1_10collective13CollectiveMmaINS1_34MainloopSm90TmaGmmaWarpSpecializedILi32ENS5_IJNS4_1CILi1EEESB_SB_EEENS1_32KernelTmaWarpSpecializedPingpongEEENS5_IJNSA_ILi64EEENSA_ILi160EEENSA_ILi32EEEEEEaNS5_IJlSB_lEEEaSJ_NS4_8TiledMMAINS4_8MMA_AtomIJNS4_4SM904GMMA26MMA_64x32x32_S32S8S8_SS_TNEEEENS4_6LayoutISC_NS5_IJNSA_ILi0EEESR_SR_EEEEENS5_IJNS4_10UnderscoreESU_SU_EEEEENS4_13SM90_TMA_LOADENS4_14ComposedLayoutINS4_7SwizzleILi1ELi4ELi3EEENS4_18smem_ptr_flag_bitsILi8EEENSQ_INS5_IJNSA_ILi8EEESH_EEENS5_IJSH_SB_EEEEEEEvNS4_8identityESX_S17_vS18_EENS_8epilogue10collective6detail29Sm90TmaWarpSpecializedAdapterINS1B_15DefaultEpilogueIaSJ_SJ_NS1A_6thread17LinearCombinationIaLi1EiiLNS1F_9ScaleType4KindE0ELNS_15FloatRoundStyleE2EaEENS1_15EpilogueDefaultEEEEEvvEEEEvNT_6ParamsE)
        /*0008*/ 	.word	0x000000a8


	//----- nvinfo : EIATTR_FRAME_SIZE
	.align		4
.L_15:
        /*000c*/ 	.byte	0x04, 0x11
        /*000e*/ 	.short	(.L_17 - .L_16)
	.align		4
.L_16:
        /*0010*/ 	.word	index@(_ZN7cutlass13device_kernelINS_4gemm6kernel13GemmUniversalIN4cute5tupleIJiiiiEEENS1_10collective13CollectiveMmaINS1_34MainloopSm90TmaGmmaWarpSpecializedILi32ENS5_IJNS4_1CILi1EEESB_SB_EEENS1_32KernelTmaWarpSpecializedPingpongEEENS5_IJNSA_ILi64EEENSA_ILi160EEENSA_ILi32EEEEEEaNS5_IJlSB_lEEEaSJ_NS4_8TiledMMAINS4_8MMA_AtomIJNS4_4SM904GMMA26MMA_64x32x32_S32S8S8_SS_TNEEEENS4_6LayoutISC_NS5_IJNSA_ILi0EEESR_SR_EEEEENS5_IJNS4_10UnderscoreESU_SU_EEEEENS4_13SM90_TMA_LOADENS4_14ComposedLayoutINS4_7SwizzleILi1ELi4ELi3EEENS4_18smem_ptr_flag_bitsILi8EEENSQ_INS5_IJNSA_ILi8EEESH_EEENS5_IJSH_SB_EEEEEEEvNS4_8identityESX_S17_vS18_EENS_8epilogue10collective6detail29Sm90TmaWarpSpecializedAdapterINS1B_15DefaultEpilogueIaSJ_SJ_NS1A_6thread17LinearCombinationIaLi1EiiLNS1F_9ScaleType4KindE0ELNS_15FloatRoundStyleE2EaEENS1_15EpilogueDefaultEEEEEvvEEEEvNT_6ParamsE)
        /*0014*/ 	.word	0x00000000


	//----- nvinfo : EIATTR_MIN_STACK_SIZE
	.align		4
.L_17:
        /*0018*/ 	.byte	0x04, 0x12
        /*001a*/ 	.short	(.L_19 - .L_18)
	.align		4
.L_18:
        /*001c*/ 	.word	index@(_ZN7cutlass13device_kernelINS_4gemm6kernel13GemmUniversalIN4cute5tupleIJiiiiEEENS1_10collective13CollectiveMmaINS1_34MainloopSm90TmaGmmaWarpSpecializedILi32ENS5_IJNS4_1CILi1EEESB_SB_EEENS1_32KernelTmaWarpSpecializedPingpongEEENS5_IJNSA_ILi64EEENSA_ILi160EEENSA_ILi32EEEEEEaNS5_IJlSB_lEEEaSJ_NS4_8TiledMMAINS4_8MMA_AtomIJNS4_4SM904GMMA26MMA_64x32x32_S32S8S8_SS_TNEEEENS4_6LayoutISC_NS5_IJNSA_ILi0EEESR_SR_EEEEENS5_IJNS4_10UnderscoreESU_SU_EEEEENS4_13SM90_TMA_LOADENS4_14ComposedLayoutINS4_7SwizzleILi1ELi4ELi3EEENS4_18smem_ptr_flag_bitsILi8EEENSQ_INS5_IJNSA_ILi8EEESH_EEENS5_IJSH_SB_EEEEEEEvNS4_8identityESX_S17_vS18_EENS_8epilogue10collective6detail29Sm90TmaWarpSpecializedAdapterINS1B_15DefaultEpilogueIaSJ_SJ_NS1A_6thread17LinearCombinationIaLi1EiiLNS1F_9ScaleType4KindE0ELNS_15FloatRoundStyleE2EaEENS1_15EpilogueDefaultEEEEEvvEEEEvNT_6ParamsE)
        /*0020*/ 	.word	0x00000000
.L_19:


//--------------------- .nv.compat                --------------------------
	.section	.nv.compat,"",@"SHT_CUDA_COMPAT_INFO"
	.align	4
        /*0000*/ 	.byte	0x02, 0x09, 0x01, 0x00, 0x02, 0x02, 0x04, 0x00, 0x02, 0x05, 0x05, 0x00, 0x03, 0x07, 0x01, 0x01
        /*0010*/ 	.byte	0x02, 0x03, 0x01, 0x00, 0x02, 0x06, 0x01, 0x00, 0x04, 0x0b, 0x08, 0x00, 0x00, 0x00, 0x00, 0x00
        /*0020*/ 	.byte	0x00, 0x00, 0x00, 0x00


//--------------------- .nv.info._ZN7cutlass13device_kernelINS_4gemm6kernel13GemmUniversalIN4cute5tupleIJiiiiEEENS1_10collective13CollectiveMmaINS1_34MainloopSm90TmaGmmaWarpSpecializedILi32ENS5_IJNS4_1CILi1EEESB_SB_EEENS1_32KernelTmaWarpSpecializedPingpongEEENS5_IJNSA_ILi64EEENSA_ILi160EEENSA_ILi32EEEEEEaNS5_IJlSB_lEEEaSJ_NS4_8TiledMMAINS4_8MMA_AtomIJNS4_4SM904GMMA26MMA_64x32x32_S32S8S8_SS_TNEEEENS4_6LayoutISC_NS5_IJNSA_ILi0EEESR_SR_EEEEENS5_IJNS4_10UnderscoreESU_SU_EEEEENS4_13SM90_TMA_LOADENS4_14ComposedLayoutINS4_7SwizzleILi1ELi4ELi3EEENS4_18smem_ptr_flag_bitsILi8EEENSQ_INS5_IJNSA_ILi8EEESH_EEENS5_IJSH_SB_EEEEEEEvNS4_8identityESX_S17_vS18_EENS_8epilogue10collective6detail29Sm90TmaWarpSpecializedAdapterINS1B_15DefaultEpilogueIaSJ_SJ_NS1A_6thread17LinearCombinationIaLi1EiiLNS1F_9ScaleType4KindE0ELNS_15FloatRoundStyleE2EaEENS1_15EpilogueDefaultEEEEEvvEEEEvNT_6ParamsE --------------------------
	.section	.nv.info._ZN7cutlass13device_kernelINS_4gemm6kernel13GemmUniversalIN4cute5tupleIJiiiiEEENS1_10collective13CollectiveMmaINS1_34MainloopSm90TmaGmmaWarpSpecializedILi32ENS5_IJNS4_1CILi1EEESB_SB_EEENS1_32KernelTmaWarpSpecializedPingpongEEENS5_IJNSA_ILi64EEENSA_ILi160EEENSA_ILi32EEEEEEaNS5_IJlSB_lEEEaSJ_NS4_8TiledMMAINS4_8MMA_AtomIJNS4_4SM904GMMA26MMA_64x32x32_S32S8S8_SS_TNEEEENS4_6LayoutISC_NS5_IJNSA_ILi0EEESR_SR_EEEEENS5_IJNS4_10UnderscoreESU_SU_EEEEENS4_13SM90_TMA_LOADENS4_14ComposedLayoutINS4_7SwizzleILi1ELi4ELi3EEENS4_18smem_ptr_flag_bitsILi8EEENSQ_INS5_IJNSA_ILi8EEESH_EEENS5_IJSH_SB_EEEEEEEvNS4_8identityESX_S17_vS18_EENS_8epilogue10collective6detail29Sm90TmaWarpSpecializedAdapterINS1B_15DefaultEpilogueIaSJ_SJ_NS1A_6thread17LinearCombinationIaLi1EiiLNS1F_9ScaleType4KindE0ELNS_15FloatRoundStyleE2EaEENS1_15EpilogueDefaultEEEEEvvEEEEvNT_6ParamsE,"",@"SHT_CUDA_INFO"
	.sectionflags	@""
	.align	4


	//----- nvinfo : EIATTR_CUDA_API_VERSION
	.align		4
        /*0000*/ 	.byte	0x04, 0x37
        /*0002*/ 	.short	(.L_21 - .L_20)
.L_20:
        /*0004*/ 	.word	0x00000082


	//----- nvinfo : EIATTR_KPARAM_INFO
	.align		4
.L_21:
        /*0008*/ 	.byte	0x04, 0x17
        /*000a*/ 	.short	(.L_23 - .L_22)
.L_22:
        /*000c*/ 	.word	0x00000000
        /*0010*/ 	.short	0x0000
        /*0012*/ 	.short	0x0070
        /*0014*/ 	.byte	0x00, 0xf0, 0x01, 0x10


	//----- nvinfo : EIATTR_SPARSE_MMA_MASK
	.align		4
.L_23:
        /*0018*/ 	.byte	0x03, 0x50
        /*001a*/ 	.short	0x0000


	//----- nvinfo : EIATTR_MAXREG_COUNT
	.align		4
        /*001c*/ 	.byte	0x03, 0x1b
        /*001e*/ 	.short	0x00a8


	//----- nvinfo : EIATTR_NUM_BARRIERS
	.align		4
        /*0020*/ 	.byte	0x02, 0x4c
        /*0022*/ 	.byte	0x01
	.zero		1


	//----- nvinfo : EIATTR_EXTERNS
	.align		4
        /*0024*/ 	.byte	0x04, 0x0f
        /*0026*/ 	.short	(.L_25 - .L_24)


	//   ....[0]....
	.align		4
.L_24:
        /*0028*/ 	.word	index@(__assertfail)


	//----- nvinfo : EIATTR_MERCURY_ISA_VERSION
	.align		4
.L_25:
        /*002c*/ 	.byte	0x03, 0x5f
        /*002e*/ 	.short	0x0101


	//----- nvinfo : EIATTR_INT_WARP_WIDE_INSTR_OFFSETS
	.align		4
        /*0030*/ 	.byte	0x04, 0x31
        /*0032*/ 	.short	(.L_27 - .L_26)


	//   ....[0]....
.L_26:
        /*0034*/ 	.word	0x00000820


	//   ....[1]....
        /*0038*/ 	.word	0x00000840


	//   ....[2]....
        /*003c*/ 	.word	0x000008c0


	//   ....[3]....
        /*0040*/ 	.word	0x000008d0


	//   ....[4]....
        /*0044*/ 	.word	0x000008e0


	//   ....[5]....
        /*0048*/ 	.word	0x00000900


	//   ....[6]....
        /*004c*/ 	.word	0x00000960


	//   ....[7]....
        /*0050*/ 	.word	0x00000980


	//----- nvinfo : EIATTR_COOP_GROUP_MASK_REGIDS
	.align		4
.L_27:
        /*0054*/ 	.byte	0x04, 0x29
        /*0056*/ 	.short	(.L_29 - .L_28)


	//   ....[0]....
.L_28:
        /*0058*/ 	.word	0xffffffff


	//   ....[1]....
        /*005c*/ 	.word	0xffffffff


	//   ....[2]....
        /*0060*/ 	.word	0xffffffff


	//   ....[3]....
        /*0064*/ 	.word	0xffffffff


	//   ....[4]....
        /*0068*/ 	.word	0xffffffff


	//   ....[5]....
        /*006c*/ 	.word	0xffffffff


	//----- nvinfo : EIATTR_COOP_GROUP_INSTR_OFFSETS
	.align		4
.L_29:
        /*0070*/ 	.byte	0x04, 0x28
        /*0072*/ 	.short	(.L_31 - .L_30)


	//   ....[0]....
.L_30:
        /*0074*/ 	.word	0x00000050


	//   ....[1]....
        /*0078*/ 	.word	0x00000080


	//   ....[2]....
        /*007c*/ 	.word	0x00000180


	//   ....[3]....
        /*0080*/ 	.word	0x00000740


	//   ....[4]....
        /*0084*/ 	.word	0x00000780


	//   ....[5]....
        /*0088*/ 	.word	0x000007c0


	//----- nvinfo : EIATTR_REG_RECONFIG
	.align		4
.L_31:
        /*008c*/ 	.byte	0x01, 0x54
	.zero		2


	//----- nvinfo : EIATTR_SYSCALL_OFFSETS
	.align		4
        /*0090*/ 	.byte	0x04, 0x46
        /*0092*/ 	.short	(.L_33 - .L_32)


	//   ....[0]....
.L_32:
        /*0094*/ 	.word	0x00001a40


	//----- nvinfo : EIATTR_MBARRIER_INSTR_OFFSETS
	.align		4
.L_33:
        /*0098*/ 	.byte	0x04, 0x39
        /*009a*/ 	.short	(.L_35 - .L_34)


	//   ....[0]....
.L_34:
        /*009c*/ 	.word	0x00000320
        /*00a0*/ 	.word	0x000000ff
        /*00a4*/ 	.word	0x00000000
        /*00a8*/ 	.short	0x0100
        /*00aa*/ 	.byte	0x09
	.zero		1


	//   ....[1]....
        /*00ac*/ 	.word	0x00000330
        /*00b0*/ 	.word	0x000000ff
        /*00b4*/ 	.word	0x00000100
        /*00b8*/ 	.short	0x0100
        /*00ba*/ 	.byte	0x09
	.zero		1


	//   ....[2]....
        /*00bc*/ 	.word	0x00000340
        /*00c0*/ 	.word	0x000000ff
        /*00c4*/ 	.word	0x00000008
        /*00c8*/ 	.short	0x0100
        /*00ca*/ 	.byte	0x09
	.zero		1


	//   ....[3]....
        /*00cc*/ 	.word	0x00000350
        /*00d0*/ 	.word	0x000000ff
        /*00d4*/ 	.word	0x00000108
        /*00d8*/ 	.short	0x0100
        /*00da*/ 	.byte	0x09
	.zero		1


	//   ....[4]....
        /*00dc*/ 	.word	0x00000360
        /*00e0*/ 	.word	0x000000ff
        /*00e4*/ 	.word	0x00000010
        /*00e8*/ 	.short	0x0100
        /*00ea*/ 	.byte	0x09
	.zero		1


	//   ....[5]....
        /*00ec*/ 	.word	0x00000370
        /*00f0*/ 	.word	0x000000ff
        /*00f4*/ 	.word	0x00000110
        /*00f8*/ 	.short	0x0100
        /*00fa*/ 	.byte	0x09
	.zero		1


	//   ....[6]....
        /*00fc*/ 	.word	0x00000380
        /*0100*/ 	.word	0x000000ff
        /*0104*/ 	.word	0x00000018
        /*0108*/ 	.short	0x0100
        /*010a*/ 	.byte	0x09
	.zero		1


	//   ....[7]....
        /*010c*/ 	.word	0x00000390
        /*0110*/ 	.word	0x000000ff
        /*0114*/ 	.word	0x00000118
        /*0118*/ 	.short	0x0100
        /*011a*/ 	.byte	0x09
	.zero		1


	//   ....[8]....
        /*011c*/ 	.word	0x000003a0
        /*0120*/ 	.word	0x000000ff
        /*0124*/ 	.word	0x00000020
        /*0128*/ 	.short	0x0100
        /*012a*/ 	.byte	0x09
	.zero		1


	//   ....[9]....
        /*012c*/ 	.word	0x000003b0
        /*0130*/ 	.word	0x000000ff
        /*0134*/ 	.word	0x00000120
        /*0138*/ 	.short	0x0100
        /*013a*/ 	.byte	0x09
	.zero		1


	//   ....[10]....
        /*013c*/ 	.word	0x000003c0
        /*0140*/ 	.word	0x000000ff
        /*0144*/ 	.word	0x00000028
        /*0148*/ 	.short	0x0100
        /*014a*/ 	.byte	0x09
	.zero		1


	//   ....[11]....
        /*014c*/ 	.word	0x000003d0
        /*0150*/ 	.word	0x000000ff
        /*0154*/ 	.word	0x00000128
        /*0158*/ 	.short	0x0100
        /*015a*/ 	.byte	0x09
	.zero		1


	//   ....[12]....
        /*015c*/ 	.word	0x000003e0
        /*0160*/ 	.word	0x000000ff
        /*0164*/ 	.word	0x00000030
        /*0168*/ 	.short	0x0100
        /*016a*/ 	.byte	0x09
	.zero		1


	//   ....[13]....
        /*016c*/ 	.word	0x000003f0
        /*0170*/ 	.word	0x000000ff
        /*0174*/ 	.word	0x00000130
        /*0178*/ 	.short	0x0100
        /*017a*/ 	.byte	0x09
	.zero		1


	//   ....[14]....
        /*017c*/ 	.word	0x00000400
        /*0180*/ 	.word	0x000000ff
        /*0184*/ 	.word	0x00000038
        /*0188*/ 	.short	0x0100
        /*018a*/ 	.byte	0x09
	.zero		1


	//   ....[15]....
        /*018c*/ 	.word	0x00000410
        /*0190*/ 	.word	0x000000ff
        /*0194*/ 	.word	0x00000138
        /*0198*/ 	.short	0x0100
        /*019a*/ 	.byte	0x09
	.zero		1


	//   ....[16]....
        /*019c*/ 	.word	0x00000420
        /*01a0*/ 	.word	0x000000ff
        /*01a4*/ 	.word	0x00000040
        /*01a8*/ 	.short	0x0100
        /*01aa*/ 	.byte	0x09
	.zero		1


	//   ....[17]....
        /*01ac*/ 	.word	0x00000430
        /*01b0*/ 	.word	0x000000ff
        /*01b4*/ 	.word	0x00000140
        /*01b8*/ 	.short	0x0100
        /*01ba*/ 	.byte	0x09
	.zero		1


	//   ....[18]....
        /*01bc*/ 	.word	0x00000440
        /*01c0*/ 	.word	0x000000ff
        /*01c4*/ 	.word	0x00000048
        /*01c8*/ 	.short	0x0100
        /*01ca*/ 	.byte	0x09
	.zero		1


	//   ....[19]....
        /*01cc*/ 	.word	0x00000450
        /*01d0*/ 	.word	0x000000ff
        /*01d4*/ 	.word	0x00000148
        /*01d8*/ 	.short	0x0100
        /*01da*/ 	.byte	0x09
	.zero		1


	//   ....[20]....
        /*01dc*/ 	.word	0x00000460
        /*01e0*/ 	.word	0x000000ff
        /*01e4*/ 	.word	0x00000050
        /*01e8*/ 	.short	0x0100
        /*01ea*/ 	.byte	0x09
	.zero		1


	//   ....[21]....
        /*01ec*/ 	.word	0x00000470
        /*01f0*/ 	.word	0x000000ff
        /*01f4*/ 	.word	0x00000150
        /*01f8*/ 	.short	0x0100
        /*01fa*/ 	.byte	0x09
	.zero		1


	//   ....[22]....
        /*01fc*/ 	.word	0x00000480
        /*0200*/ 	.word	0x000000ff
        /*0204*/ 	.word	0x00000058
        /*0208*/ 	.short	0x0100
        /*020a*/ 	.byte	0x09
	.zero		1


	//   ....[23]....
        /*020c*/ 	.word	0x00000490
        /*0210*/ 	.word	0x000000ff
        /*0214*/ 	.word	0x00000158
        /*0218*/ 	.short	0x0100
        /*021a*/ 	.byte	0x09
	.zero		1


	//   ....[24]....
        /*021c*/ 	.word	0x000004a0
        /*0220*/ 	.word	0x000000ff
        /*0224*/ 	.word	0x00000060
        /*0228*/ 	.short	0x0100
        /*022a*/ 	.byte	0x09
	.zero		1


	//   ....[25]....
        /*022c*/ 	.word	0x000004b0
        /*0230*/ 	.word	0x000000ff
        /*0234*/ 	.word	0x00000160
        /*0238*/ 	.short	0x0100
        /*023a*/ 	.byte	0x09
	.zero		1


	//   ....[26]....
        /*023c*/ 	.word	0x000004c0
        /*0240*/ 	.word	0x000000ff
        /*0244*/ 	.word	0x00000068
        /*0248*/ 	.short	0x0100
        /*024a*/ 	.byte	0x09
	.zero		1


	//   ....[27]....
        /*024c*/ 	.word	0x000004d0
        /*0250*/ 	.word	0x000000ff
        /*0254*/ 	.word	0x00000168
        /*0258*/ 	.short	0x0100
        /*025a*/ 	.byte	0x09
	.zero		1


	//   ....[28]....
        /*025c*/ 	.word	0x000004e0
        /*0260*/ 	.word	0x000000ff
        /*0264*/ 	.word	0x00000070
        /*0268*/ 	.short	0x0100
        /*026a*/ 	.byte	0x09
	.zero		1


	//   ....[29]....
        /*026c*/ 	.word	0x000004f0
        /*0270*/ 	.word	0x000000ff
        /*0274*/ 	.word	0x00000170
        /*0278*/ 	.short	0x0100
        /*027a*/ 	.byte	0x09
	.zero		1


	//   ....[30]....
        /*027c*/ 	.word	0x00000500
        /*0280*/ 	.word	0x000000ff
        /*0284*/ 	.word	0x00000078
        /*0288*/ 	.short	0x0100
        /*028a*/ 	.byte	0x09
	.zero		1


	//   ....[31]....
        /*028c*/ 	.word	0x00000510
        /*0290*/ 	.word	0x000000ff
        /*0294*/ 	.word	0x00000178
        /*0298*/ 	.short	0x0100
        /*029a*/ 	.byte	0x09
	.zero		1


	//   ....[32]....
        /*029c*/ 	.word	0x00000520
        /*02a0*/ 	.word	0x000000ff
        /*02a4*/ 	.word	0x00000080
        /*02a8*/ 	.short	0x0100
        /*02aa*/ 	.byte	0x09
	.zero		1


	//   ....[33]....
        /*02ac*/ 	.word	0x00000530
        /*02b0*/ 	.word	0x000000ff
        /*02b4*/ 	.word	0x00000180
        /*02b8*/ 	.short	0x0100
        /*02ba*/ 	.byte	0x09
	.zero		1


	//   ....[34]....
        /*02bc*/ 	.word	0x00000540
        /*02c0*/ 	.word	0x000000ff
        /*02c4*/ 	.word	0x00000088
        /*02c8*/ 	.short	0x0100
        /*02ca*/ 	.byte	0x09
	.zero		1


	//   ....[35]....
        /*02cc*/ 	.word	0x00000550
        /*02d0*/ 	.word	0x000000ff
        /*02d4*/ 	.word	0x00000188
        /*02d8*/ 	.short	0x0100
        /*02da*/ 	.byte	0x09
	.zero		1


	//   ....[36]....
        /*02dc*/ 	.word	0x00000560
        /*02e0*/ 	.word	0x000000ff
        /*02e4*/ 	.word	0x00000090
        /*02e8*/ 	.short	0x0100
        /*02ea*/ 	.byte	0x09
	.zero		1


	//   ....[37]....
        /*02ec*/ 	.word	0x00000570
        /*02f0*/ 	.word	0x000000ff
        /*02f4*/ 	.word	0x00000190
        /*02f8*/ 	.short	0x0100
        /*02fa*/ 	.byte	0x09
	.zero		1


	//   ....[38]....
        /*02fc*/ 	.word	0x00000580
        /*0300*/ 	.word	0x000000ff
        /*0304*/ 	.word	0x00000098
        /*0308*/ 	.short	0x0100
        /*030a*/ 	.byte	0x09
	.zero		1


	//   ....[39]....
        /*030c*/ 	.word	0x00000590
        /*0310*/ 	.word	0x000000ff
        /*0314*/ 	.word	0x00000198
        /*0318*/ 	.short	0x0100
        /*031a*/ 	.byte	0x09
	.zero		1


	//   ....[40]....
        /*031c*/ 	.word	0x000005a0
        /*0320*/ 	.word	0x000000ff
        /*0324*/ 	.word	0x000000a0
        /*0328*/ 	.short	0x0100
        /*032a*/ 	.byte	0x09
	.zero		1


	//   ....[41]....
        /*032c*/ 	.word	0x000005b0
        /*0330*/ 	.word	0x000000ff
        /*0334*/ 	.word	0x000001a0
        /*0338*/ 	.short	0x0100
        /*033a*/ 	.byte	0x09
	.zero		1


	//   ....[42]....
        /*033c*/ 	.word	0x000005c0
        /*0340*/ 	.word	0x000000ff
        /*0344*/ 	.word	0x000000a8
        /*0348*/ 	.short	0x0100
        /*034a*/ 	.byte	0x09
	.zero		1


	//   ....[43]....
        /*034c*/ 	.word	0x000005d0
        /*0350*/ 	.word	0x000000ff
        /*0354*/ 	.word	0x000001a8
        /*0358*/ 	.short	0x0100
        /*035a*/ 	.byte	0x09
	.zero		1


	//   ....[44]....
        /*035c*/ 	.word	0x000005e0
        /*0360*/ 	.word	0x000000ff
        /*0364*/ 	.word	0x000000b0
        /*0368*/ 	.short	0x0100
        /*036a*/ 	.byte	0x09
	.zero		1


	//   ....[45]....
        /*036c*/ 	.word	0x000005f0
        /*0370*/ 	.word	0x000000ff
        /*0374*/ 	.word	0x000001b0
        /*0378*/ 	.short	0x0100
        /*037a*/ 	.byte	0x09
	.zero		1


	//   ....[46]....
        /*037c*/ 	.word	0x00000600
        /*0380*/ 	.word	0x000000ff
        /*0384*/ 	.word	0x000000b8
        /*0388*/ 	.short	0x0100
        /*038a*/ 	.byte	0x09
	.zero		1


	//   ....[47]....
        /*038c*/ 	.word	0x00000610
        /*0390*/ 	.word	0x000000ff
        /*0394*/ 	.word	0x000001b8
        /*0398*/ 	.short	0x0100
        /*039a*/ 	.byte	0x09
	.zero		1


	//   ....[48]....
        /*039c*/ 	.word	0x00000620
        /*03a0*/ 	.word	0x000000ff
        /*03a4*/ 	.word	0x000000c0
        /*03a8*/ 	.short	0x0100
        /*03aa*/ 	.byte	0x09
	.zero		1


	//   ....[49]....
        /*03ac*/ 	.word	0x00000630
        /*03b0*/ 	.word	0x000000ff
        /*03b4*/ 	.word	0x000001c0
        /*03b8*/ 	.short	0x0100
        /*03ba*/ 	.byte	0x09
	.zero		1


	//   ....[50]....
        /*03bc*/ 	.word	0x00000640
        /*03c0*/ 	.word	0x000000ff
        /*03c4*/ 	.word	0x000000c8
        /*03c8*/ 	.short	0x0100
        /*03ca*/ 	.byte	0x09
	.zero		1


	//   ....[51]....
        /*03cc*/ 	.word	0x00000650
        /*03d0*/ 	.word	0x000000ff
        /*03d4*/ 	.word	0x000001c8
        /*03d8*/ 	.short	0x0100
        /*03da*/ 	.byte	0x09
	.zero		1


	//   ....[52]....
        /*03dc*/ 	.word	0x00000660
        /*03e0*/ 	.word	0x000000ff
        /*03e4*/ 	.word	0x000000d0
        /*03e8*/ 	.short	0x0100
        /*03ea*/ 	.byte	0x09
	.zero		1


	//   ....[53]....
        /*03ec*/ 	.word	0x00000670
        /*03f0*/ 	.word	0x000000ff
        /*03f4*/ 	.word	0x000001d0
        /*03f8*/ 	.short	0x0100
        /*03fa*/ 	.byte	0x09
	.zero		1


	//   ....[54]....
        /*03fc*/ 	.word	0x00000680
        /*0400*/ 	.word	0x000000ff
        /*0404*/ 	.word	0x000000d8
        /*0408*/ 	.short	0x0100
        /*040a*/ 	.byte	0x09
	.zero		1


	//   ....[55]....
        /*040c*/ 	.word	0x00000690
        /*0410*/ 	.word	0x000000ff
        /*0414*/ 	.word	0x000001d8
        /*0418*/ 	.short	0x0100
        /*041a*/ 	.byte	0x09
	.zero		1


	//   ....[56]....
        /*041c*/ 	.word	0x000006a0
        /*0420*/ 	.word	0x000000ff
        /*0424*/ 	.word	0x000000e0
        /*0428*/ 	.short	0x0100
        /*042a*/ 	.byte	0x09
	.zero		1


	//   ....[57]....
        /*042c*/ 	.word	0x000006b0
        /*0430*/ 	.word	0x000000ff
        /*0434*/ 	.word	0x000001e0
        /*0438*/ 	.short	0x0100
        /*043a*/ 	.byte	0x09
	.zero		1


	//   ....[58]....
        /*043c*/ 	.word	0x000006c0
        /*0440*/ 	.word	0x000000ff
        /*0444*/ 	.word	0x000000e8
        /*0448*/ 	.short	0x0100
        /*044a*/ 	.byte	0x09
	.zero		1


	//   ....[59]....
        /*044c*/ 	.word	0x000006d0
        /*0450*/ 	.word	0x000000ff
        /*0454*/ 	.word	0x000001e8
        /*0458*/ 	.short	0x0100
        /*045a*/ 	.byte	0x09
	.zero		1


	//   ....[60]....
        /*045c*/ 	.word	0x000006e0
        /*0460*/ 	.word	0x000000ff
        /*0464*/ 	.word	0x000000f0
        /*0468*/ 	.short	0x0100
        /*046a*/ 	.byte	0x09
	.zero		1


	//   ....[61]....
        /*046c*/ 	.word	0x000006f0
        /*0470*/ 	.word	0x000000ff
        /*0474*/ 	.word	0x000001f0
        /*0478*/ 	.short	0x0100
        /*047a*/ 	.byte	0x09
	.zero		1


	//   ....[62]....
        /*047c*/ 	.word	0x00000700
        /*0480*/ 	.word	0x000000ff
        /*0484*/ 	.word	0x000000f8
        /*0488*/ 	.short	0x0100
        /*048a*/ 	.byte	0x09
	.zero		1


	//   ....[63]....
        /*048c*/ 	.word	0x00000710
        /*0490*/ 	.word	0x000000ff
        /*0494*/ 	.word	0x000001f8
        /*0498*/ 	.short	0x0100
        /*049a*/ 	.byte	0x09
	.zero		1


	//   ....[64]....
        /*049c*/ 	.word	0x000009a0
        /*04a0*/ 	.word	0x000000ff
        /*04a4*/ 	.word	0x00000230
        /*04a8*/ 	.short	0x0100
        /*04aa*/ 	.byte	0x09
	.zero		1


	//   ....[65]....
        /*04ac*/ 	.word	0x000009b0
        /*04b0*/ 	.word	0x000000ff
        /*04b4*/ 	.word	0x00000238
        /*04b8*/ 	.short	0x0100
        /*04ba*/ 	.byte	0x09
	.zero		1


	//   ....[66]....
        /*04bc*/ 	.word	0x000009f0
        /*04c0*/ 	.word	0x000000ff
        /*04c4*/ 	.word	0x00000210
        /*04c8*/ 	.short	0x0100
        /*04ca*/ 	.byte	0x0a
	.zero		1


	//   ....[67]....
        /*04cc*/ 	.word	0x00000a10
        /*04d0*/ 	.word	0x000000ff
        /*04d4*/ 	.word	0x00000218
        /*04d8*/ 	.short	0x0100
        /*04da*/ 	.byte	0x0a
	.zero		1


	//   ....[68]....
        /*04dc*/ 	.word	0x00000a20
        /*04e0*/ 	.word	0x000000ff
        /*04e4*/ 	.word	0x00000220
        /*04e8*/ 	.short	0x0100
        /*04ea*/ 	.byte	0x0a
	.zero		1


	//   ....[69]....
        /*04ec*/ 	.word	0x00000a30
        /*04f0*/ 	.word	0x000000ff
        /*04f4*/ 	.word	0x00000228
        /*04f8*/ 	.short	0x0100
        /*04fa*/ 	.byte	0x0a
	.zero		1


	//   ....[70]....
        /*04fc*/ 	.word	0x00001920
        /*0500*/ 	.word	0x0000006b
        /*0504*/ 	.word	0x00000000
        /*0508*/ 	.short	0x010a
        /*050a*/ 	.byte	0x2d
	.zero		1


	//   ....[71]....
        /*050c*/ 	.word	0x00001ae0
        /*0510*/ 	.word	0x00000003
        /*0514*/ 	.word	0x00000000
        /*0518*/ 	.short	0x010a
        /*051a*/ 	.byte	0x3f
	.zero		1


	//   ....[72]....
        /*051c*/ 	.word	0x00001b40
        /*0520*/ 	.word	0x00000003
        /*0524*/ 	.word	0x00000000
        /*0528*/ 	.short	0x010a
        /*052a*/ 	.byte	0x3f
	.zero		1


	//   ....[73]....
        /*052c*/ 	.word	0x00001ec0
        /*0530*/ 	.word	0x000000ff
        /*0534*/ 	.word	0x00000000
        /*0538*/ 	.short	0x010a
        /*053a*/ 	.byte	0x04
	.zero		1


	//   ....[74]....
        /*053c*/ 	.word	0x00001f00
        /*0540*/ 	.word	0x000000ff
        /*0544*/ 	.word	0x00000000
        /*0548*/ 	.short	0x010a
        /*054a*/ 	.byte	0x04
	.zero		1


	//   ....[75]....
        /*054c*/ 	.word	0x00002190
        /*0550*/ 	.word	0x000000ff
        /*0554*/ 	.word	0x00000000
        /*0558*/ 	.short	0x0101
        /*055a*/ 	.byte	0x04
	.zero		1


	//   ....[76]....
        /*055c*/ 	.word	0x00002280
        /*0560*/ 	.word	0x0000006c
        /*0564*/ 	.word	0x00000000
        /*0568*/ 	.short	0x0101
        /*056a*/ 	.byte	0x32
	.zero		1


	//   ....[77]....
        /*056c*/ 	.word	0x00002340
        /*0570*/ 	.word	0x000000ff
        /*0574*/ 	.word	0x00000000
        /*0578*/ 	.short	0x0101
        /*057a*/ 	.byte	0x04
	.zero		1


	//   ....[78]....
        /*057c*/ 	.word	0x000023f0
        /*0580*/ 	.word	0x0000006b
        /*0584*/ 	.word	0x00000010
        /*0588*/ 	.short	0x010a
        /*058a*/ 	.byte	0x2d
	.zero		1


	//   ....[79]....
        /*058c*/ 	.word	0x00006910
        /*0590*/ 	.word	0x0000006e
        /*0594*/ 	.word	0x00000000
        /*0598*/ 	.short	0x0101
        /*059a*/ 	.byte	0x32
	.zero		1


	//   ....[80]....
        /*059c*/ 	.word	0x000072f0
        /*05a0*/ 	.word	0x0000000a
        /*05a4*/ 	.word	0x00000100
        /*05a8*/ 	.short	0x010a
        /*05aa*/ 	.byte	0x3f
	.zero		1


	//   ....[81]....
        /*05ac*/ 	.word	0x00007690
        /*05b0*/ 	.word	0x00000003
        /*05b4*/ 	.word	0x00000238
        /*05b8*/ 	.short	0x0101
        /*05ba*/ 	.byte	0x3f
	.zero		1


	//   ....[82]....
        /*05bc*/ 	.word	0x00007e20
        /*05c0*/ 	.word	0x00000007
        /*05c4*/ 	.word	0x00000000
        /*05c8*/ 	.short	0x010a
        /*05ca*/ 	.byte	0x3f
	.zero		1


	//   ....[83]....
        /*05cc*/ 	.word	0x00007ea0
        /*05d0*/ 	.word	0x00000009
        /*05d4*/ 	.word	0x00000000
        /*05d8*/ 	.short	0x010a
        /*05da*/ 	.byte	0x3f
	.zero		1


	//   ....[84]....
        /*05dc*/ 	.word	0x00007f30
        /*05e0*/ 	.word	0x00000006
        /*05e4*/ 	.word	0x00000000
        /*05e8*/ 	.short	0x010a
        /*05ea*/ 	.byte	0x3f
	.zero		1


	//   ....[85]....
        /*05ec*/ 	.word	0x00007fc0
        /*05f0*/ 	.word	0x00000009
        /*05f4*/ 	.word	0x00000000
        /*05f8*/ 	.short	0x010a
        /*05fa*/ 	.byte	0x3f
	.zero		1


	//   ....[86]....
        /*05fc*/ 	.word	0x00008050
        /*0600*/ 	.word	0x00000006
        /*0604*/ 	.word	0x00000000
        /*0608*/ 	.short	0x010a
        /*060a*/ 	.byte	0x3f
	.zero		1


	//   ....[87]....
        /*060c*/ 	.word	0x000080e0
        /*0610*/ 	.word	0x00000009
        /*0614*/ 	.word	0x00000000
        /*0618*/ 	.short	0x010a
        /*061a*/ 	.byte	0x3f
	.zero		1


	//   ....[88]....
        /*061c*/ 	.word	0x00008170
        /*0620*/ 	.word	0x00000006
        /*0624*/ 	.word	0x00000000
        /*0628*/ 	.short	0x010a
        /*062a*/ 	.byte	0x3f
	.zero		1


	//   ....[89]....
        /*062c*/ 	.word	0x00008200
        /*0630*/ 	.word	0x00000009
        /*0634*/ 	.word	0x00000000
        /*0638*/ 	.short	0x010a
        /*063a*/ 	.byte	0x3f
	.zero		1


	//   ....[90]....
        /*063c*/ 	.word	0x00008290
        /*0640*/ 	.word	0x00000006
        /*0644*/ 	.word	0x00000000
        /*0648*/ 	.short	0x010a
        /*064a*/ 	.byte	0x3f
	.zero		1


	//   ....[91]....
        /*064c*/ 	.word	0x00008320
        /*0650*/ 	.word	0x00000009
        /*0654*/ 	.word	0x00000000
        /*0658*/ 	.short	0x010a
        /*065a*/ 	.byte	0x3f
	.zero		1


	//   ....[92]....
        /*065c*/ 	.word	0x000083b0
        /*0660*/ 	.word	0x00000006
        /*0664*/ 	.word	0x00000000
        /*0668*/ 	.short	0x010a
        /*066a*/ 	.byte	0x3f
	.zero		1


	//   ....[93]....
        /*066c*/ 	.word	0x00008440
        /*0670*/ 	.word	0x00000009
        /*0674*/ 	.word	0x00000000
        /*0678*/ 	.short	0x010a
        /*067a*/ 	.byte	0x3f
	.zero		1


	//   ....[94]....
        /*067c*/ 	.word	0x000084d0
        /*0680*/ 	.word	0x00000006
        /*0684*/ 	.word	0x00000000
        /*0688*/ 	.short	0x010a
        /*068a*/ 	.byte	0x3f
	.zero		1


	//   ....[95]....
        /*068c*/ 	.word	0x00008560
        /*0690*/ 	.word	0x00000009
        /*0694*/ 	.word	0x00000000
        /*0698*/ 	.short	0x010a
        /*069a*/ 	.byte	0x3f
	.zero		1


	//   ....[96]....
        /*069c*/ 	.word	0x000085f0
        /*06a0*/ 	.word	0x00000006
        /*06a4*/ 	.word	0x00000000
        /*06a8*/ 	.short	0x010a
        /*06aa*/ 	.byte	0x3f
	.zero		1


	//   ....[97]....
        /*06ac*/ 	.word	0x00008680
        /*06b0*/ 	.word	0x00000009
        /*06b4*/ 	.word	0x00000000
        /*06b8*/ 	.short	0x010a
        /*06ba*/ 	.byte	0x3f
	.zero		1


	//   ....[98]....
        /*06bc*/ 	.word	0x00008710
        /*06c0*/ 	.word	0x00000006
        /*06c4*/ 	.word	0x00000000
        /*06c8*/ 	.short	0x010a
        /*06ca*/ 	.byte	0x3f
	.zero		1


	//   ....[99]....
        /*06cc*/ 	.word	0x000087a0
        /*06d0*/ 	.word	0x00000009
        /*06d4*/ 	.word	0x00000000
        /*06d8*/ 	.short	0x010a
        /*06da*/ 	.byte	0x3f
	.zero		1


	//   ....[100]....
        /*06dc*/ 	.word	0x00008830
        /*06e0*/ 	.word	0x00000006
        /*06e4*/ 	.word	0x00000000
        /*06e8*/ 	.short	0x010a
        /*06ea*/ 	.byte	0x3f
	.zero		1


	//   ....[101]....
        /*06ec*/ 	.word	0x000088c0
        /*06f0*/ 	.word	0x00000009
        /*06f4*/ 	.word	0x00000000
        /*06f8*/ 	.short	0x010a
        /*06fa*/ 	.byte	0x3f
	.zero		1


	//   ....[102]....
        /*06fc*/ 	.word	0x00008950
        /*0700*/ 	.word	0x00000006
        /*0704*/ 	.word	0x00000000
        /*0708*/ 	.short	0x010a
        /*070a*/ 	.byte	0x3f
	.zero		1


	//   ....[103]....
        /*070c*/ 	.word	0x000089e0
        /*0710*/ 	.word	0x00000009
        /*0714*/ 	.word	0x00000000
        /*0718*/ 	.short	0x010a
        /*071a*/ 	.byte	0x3f
	.zero		1


	//   ....[104]....
        /*071c*/ 	.word	0x00008a70
        /*0720*/ 	.word	0x00000006
        /*0724*/ 	.word	0x00000000
        /*0728*/ 	.short	0x010a
        /*072a*/ 	.byte	0x3f
	.zero		1


	//   ....[105]....
        /*072c*/ 	.word	0x00008b00
        /*0730*/ 	.word	0x00000009
        /*0734*/ 	.word	0x00000000
        /*0738*/ 	.short	0x010a
        /*073a*/ 	.byte	0x3f
	.zero		1


	//   ....[106]....
        /*073c*/ 	.word	0x00008b90
        /*0740*/ 	.word	0x00000006
        /*0744*/ 	.word	0x00000000
        /*0748*/ 	.short	0x010a
        /*074a*/ 	.byte	0x3f
	.zero		1


	//   ....[107]....
        /*074c*/ 	.word	0x00008c20
        /*0750*/ 	.word	0x00000009
        /*0754*/ 	.word	0x00000000
        /*0758*/ 	.short	0x010a
        /*075a*/ 	.byte	0x3f
	.zero		1


	//   ....[108]....
        /*075c*/ 	.word	0x00008cb0
        /*0760*/ 	.word	0x00000006
        /*0764*/ 	.word	0x00000000
        /*0768*/ 	.short	0x010a
        /*076a*/ 	.byte	0x3f
	.zero		1


	//   ....[109]....
        /*076c*/ 	.word	0x00008d40
        /*0770*/ 	.word	0x00000009
        /*0774*/ 	.word	0x00000000
        /*0778*/ 	.short	0x010a
        /*077a*/ 	.byte	0x3f
	.zero		1


	//   ....[110]....
        /*077c*/ 	.word	0x00008dd0
        /*0780*/ 	.word	0x00000006
        /*0784*/ 	.word	0x00000000
        /*0788*/ 	.short	0x010a
        /*078a*/ 	.byte	0x3f
	.zero		1


	//   ....[111]....
        /*078c*/ 	.word	0x00008e60
        /*0790*/ 	.word	0x00000009
        /*0794*/ 	.word	0x00000000
        /*0798*/ 	.short	0x010a
        /*079a*/ 	.byte	0x3f
	.zero		1


	//   ....[112]....
        /*079c*/ 	.word	0x00008ef0
        /*07a0*/ 	.word	0x00000006
        /*07a4*/ 	.word	0x00000000
        /*07a8*/ 	.short	0x010a
        /*07aa*/ 	.byte	0x3f
	.zero		1


	//   ....[113]....
        /*07ac*/ 	.word	0x00008f80
        /*07b0*/ 	.word	0x00000003
        /*07b4*/ 	.word	0x00000000
        /*07b8*/ 	.short	0x010a
        /*07ba*/ 	.byte	0x3f
	.zero		1


	//   ....[114]....
        /*07bc*/ 	.word	0x00008fe0
        /*07c0*/ 	.word	0x0000006d
        /*07c4*/ 	.word	0x00000000
        /*07c8*/ 	.short	0x010a
        /*07ca*/ 	.byte	0x3f
	.zero		1


	//   ....[115]....
        /*07cc*/ 	.word	0x00009030
        /*07d0*/ 	.word	0x00000003
        /*07d4*/ 	.word	0x00000000
        /*07d8*/ 	.short	0x010a
        /*07da*/ 	.byte	0x3f
	.zero		1


	//   ....[116]....
        /*07dc*/ 	.word	0x00009090
        /*07e0*/ 	.word	0x00000004
        /*07e4*/ 	.word	0x00000000
        /*07e8*/ 	.short	0x010a
        /*07ea*/ 	.byte	0x3f
	.zero		1


	//   ....[117]....
        /*07ec*/ 	.word	0x000090e0
        /*07f0*/ 	.word	0x0000006d
        /*07f4*/ 	.word	0x00000010
        /*07f8*/ 	.short	0x010a
        /*07fa*/ 	.byte	0x3f
	.zero		1


	//   ....[118]....
        /*07fc*/ 	.word	0x000091b0
        /*0800*/ 	.word	0x0000000a
        /*0804*/ 	.word	0x00000100
        /*0808*/ 	.short	0x010a
        /*080a*/ 	.byte	0x3f
	.zero		1


	//   ....[119]....
        /*080c*/ 	.word	0x00009280
        /*0810*/ 	.word	0x00000007
        /*0814*/ 	.word	0x00000000
        /*0818*/ 	.short	0x010a
        /*081a*/ 	.byte	0x3f
	.zero		1


	//   ....[120]....
        /*081c*/ 	.word	0x000092d0
        /*0820*/ 	.word	0x00000009
        /*0824*/ 	.word	0x00000000
        /*0828*/ 	.short	0x010a
        /*082a*/ 	.byte	0x3f
	.zero		1


	//   ....[121]....
        /*082c*/ 	.word	0x00009320
        /*0830*/ 	.word	0x00000006
        /*0834*/ 	.word	0x00000000
        /*0838*/ 	.short	0x010a
        /*083a*/ 	.byte	0x3f
	.zero		1


	//   ....[122]....
        /*083c*/ 	.word	0x00009370
        /*0840*/ 	.word	0x00000009
        /*0844*/ 	.word	0x00000000
        /*0848*/ 	.short	0x010a
        /*084a*/ 	.byte	0x3f
	.zero		1


	//   ....[123]....
        /*084c*/ 	.word	0x000093c0
        /*0850*/ 	.word	0x00000006
        /*0854*/ 	.word	0x00000000
        /*0858*/ 	.short	0x010a
        /*085a*/ 	.byte	0x3f
	.zero		1


	//   ....[124]....
        /*085c*/ 	.word	0x00009410
        /*0860*/ 	.word	0x00000009
        /*0864*/ 	.word	0x00000000
        /*0868*/ 	.short	0x010a
        /*086a*/ 	.byte	0x3f
	.zero		1


	//   ....[125]....
        /*086c*/ 	.word	0x00009460
        /*0870*/ 	.word	0x00000006
        /*0874*/ 	.word	0x00000000
        /*0878*/ 	.short	0x010a
        /*087a*/ 	.byte	0x3f
	.zero		1


	//   ....[126]....
        /*087c*/ 	.word	0x000094b0
        /*0880*/ 	.word	0x00000009
        /*0884*/ 	.word	0x00000000
        /*0888*/ 	.short	0x010a
        /*088a*/ 	.byte	0x3f
	.zero		1


	//   ....[127]....
        /*088c*/ 	.word	0x00009500
        /*0890*/ 	.word	0x00000006
        /*0894*/ 	.word	0x00000000
        /*0898*/ 	.short	0x010a
        /*089a*/ 	.byte	0x3f
	.zero		1


	//   ....[128]....
        /*089c*/ 	.word	0x00009550
        /*08a0*/ 	.word	0x00000009
        /*08a4*/ 	.word	0x00000000
        /*08a8*/ 	.short	0x010a
        /*08aa*/ 	.byte	0x3f
	.zero		1


	//   ....[129]....
        /*08ac*/ 	.word	0x000095a0
        /*08b0*/ 	.word	0x00000006
        /*08b4*/ 	.word	0x00000000
        /*08b8*/ 	.short	0x010a
        /*08ba*/ 	.byte	0x3f
	.zero		1


	//   ....[130]....
        /*08bc*/ 	.word	0x000095f0
        /*08c0*/ 	.word	0x00000009
        /*08c4*/ 	.word	0x00000000
        /*08c8*/ 	.short	0x010a
        /*08ca*/ 	.byte	0x3f
	.zero		1


	//   ....[131]....
        /*08cc*/ 	.word	0x00009640
        /*08d0*/ 	.word	0x00000006
        /*08d4*/ 	.word	0x00000000
        /*08d8*/ 	.short	0x010a
        /*08da*/ 	.byte	0x3f
	.zero		1


	//   ....[132]....
        /*08dc*/ 	.word	0x00009690
        /*08e0*/ 	.word	0x00000009
        /*08e4*/ 	.word	0x00000000
        /*08e8*/ 	.short	0x010a
        /*08ea*/ 	.byte	0x3f
	.zero		1


	//   ....[133]....
        /*08ec*/ 	.word	0x000096e0
        /*08f0*/ 	.word	0x00000006
        /*08f4*/ 	.word	0x00000000
        /*08f8*/ 	.short	0x010a
        /*08fa*/ 	.byte	0x3f
	.zero		1


	//   ....[134]....
        /*08fc*/ 	.word	0x00009730
        /*0900*/ 	.word	0x00000009
        /*0904*/ 	.word	0x00000000
        /*0908*/ 	.short	0x010a
        /*090a*/ 	.byte	0x3f
	.zero		1


	//   ....[135]....
        /*090c*/ 	.word	0x00009780
        /*0910*/ 	.word	0x00000006
        /*0914*/ 	.word	0x00000000
        /*0918*/ 	.short	0x010a
        /*091a*/ 	.byte	0x3f
	.zero		1


	//   ....[136]....
        /*091c*/ 	.word	0x000097d0
        /*0920*/ 	.word	0x00000009
        /*0924*/ 	.word	0x00000000
        /*0928*/ 	.short	0x010a
        /*092a*/ 	.byte	0x3f
	.zero		1


	//   ....[137]....
        /*092c*/ 	.word	0x00009820
        /*0930*/ 	.word	0x00000006
        /*0934*/ 	.word	0x00000000
        /*0938*/ 	.short	0x010a
        /*093a*/ 	.byte	0x3f
	.zero		1


	//   ....[138]....
        /*093c*/ 	.word	0x00009870
        /*0940*/ 	.word	0x00000009
        /*0944*/ 	.word	0x00000000
        /*0948*/ 	.short	0x010a
        /*094a*/ 	.byte	0x3f
	.zero		1


	//   ....[139]....
        /*094c*/ 	.word	0x000098c0
        /*0950*/ 	.word	0x00000006
        /*0954*/ 	.word	0x00000000
        /*0958*/ 	.short	0x010a
        /*095a*/ 	.byte	0x3f
	.zero		1


	//   ....[140]....
        /*095c*/ 	.word	0x00009910
        /*0960*/ 	.word	0x00000009
        /*0964*/ 	.word	0x00000000
        /*0968*/ 	.short	0x010a
        /*096a*/ 	.byte	0x3f
	.zero		1


	//   ....[141]....
        /*096c*/ 	.word	0x00009960
        /*0970*/ 	.word	0x00000006
        /*0974*/ 	.word	0x00000000
        /*0978*/ 	.short	0x010a
        /*097a*/ 	.byte	0x3f
	.zero		1


	//   ....[142]....
        /*097c*/ 	.word	0x000099b0
        /*0980*/ 	.word	0x00000009
        /*0984*/ 	.word	0x00000000
        /*0988*/ 	.short	0x010a
        /*098a*/ 	.byte	0x3f
	.zero		1


	//   ....[143]....
        /*098c*/ 	.word	0x00009a00
        /*0990*/ 	.word	0x00000006
        /*0994*/ 	.word	0x00000000
        /*0998*/ 	.short	0x010a
        /*099a*/ 	.byte	0x3f
	.zero		1


	//   ....[144]....
        /*099c*/ 	.word	0x00009a50
        /*09a0*/ 	.word	0x00000009
        /*09a4*/ 	.word	0x00000000
        /*09a8*/ 	.short	0x010a
        /*09aa*/ 	.byte	0x3f
	.zero		1


	//   ....[145]....
        /*09ac*/ 	.word	0x00009aa0
        /*09b0*/ 	.word	0x00000006
        /*09b4*/ 	.word	0x00000000
        /*09b8*/ 	.short	0x010a
        /*09ba*/ 	.byte	0x3f
	.zero		1


	//   ....[146]....
        /*09bc*/ 	.word	0x00009af0
        /*09c0*/ 	.word	0x00000009
        /*09c4*/ 	.word	0x00000000
        /*09c8*/ 	.short	0x010a
        /*09ca*/ 	.byte	0x3f
	.zero		1


	//   ....[147]....
        /*09cc*/ 	.word	0x00009b40
        /*09d0*/ 	.word	0x00000006
        /*09d4*/ 	.word	0x00000000
        /*09d8*/ 	.short	0x010a
        /*09da*/ 	.byte	0x3f
	.zero		1


	//   ....[148]....
        /*09dc*/ 	.word	0x00009b90
        /*09e0*/ 	.word	0x00000009
        /*09e4*/ 	.word	0x00000000
        /*09e8*/ 	.short	0x010a
        /*09ea*/ 	.byte	0x3f
	.zero		1


	//   ....[149]....
        /*09ec*/ 	.word	0x00009be0
        /*09f0*/ 	.word	0x00000006
        /*09f4*/ 	.word	0x00000000
        /*09f8*/ 	.short	0x010a
        /*09fa*/ 	.byte	0x3f
	.zero		1


	//----- nvinfo : EIATTR_NUM_MBARRIERS
	.align		4
.L_35:
        /*09fc*/ 	.byte	0x03, 0x38
        /*09fe*/ 	.short	0x0046


	//----- nvinfo : EIATTR_EXIT_INSTR_OFFSETS
	.align		4
        /*0a00*/ 	.byte	0x04, 0x1c
        /*0a02*/ 	.short	(.L_37 - .L_36)


	//   ....[0]....
.L_36:
        /*0a04*/ 	.word	0x000015f0


	//   ....[1]....
        /*0a08*/ 	.word	0x00001650


	//   ....[2]....
        /*0a0c*/ 	.word	0x00007020


	//   ....[3]....
        /*0a10*/ 	.word	0x00007050


	//   ....[4]....
        /*0a14*/ 	.word	0x00008fd0


	//----- nvinfo : EIATTR_MAX_THREADS
	.align		4
.L_37:
        /*0a18*/ 	.byte	0x04, 0x05
        /*0a1a*/ 	.short	(.L_39 - .L_38)
.L_38:
        /*0a1c*/ 	.word	0x00000180
        /*0a20*/ 	.word	0x00000001
        /*0a24*/ 	.word	0x00000001


	//----- nvinfo : EIATTR_CRS_STACK_SIZE
	.align		4
.L_39:
        /*0a28*/ 	.byte	0x04, 0x1e
        /*0a2a*/ 	.short	(.L_41 - .L_40)
.L_40:
        /*0a2c*/ 	.word	0x00000000


	//----- nvinfo : EIATTR_CBANK_PARAM_SIZE
	.align		4
.L_41:
        /*0a30*/ 	.byte	0x03, 0x19
        /*0a32*/ 	.short	0x0470


	//----- nvinfo : EIATTR_PARAM_CBANK
	.align		4
        /*0a34*/ 	.byte	0x04, 0x0a
        /*0a36*/ 	.short	(.L_43 - .L_42)
	.align		4
.L_42:
        /*0a38*/ 	.word	index@(.nv.constant0._ZN7cutlass13device_kernelINS_4gemm6kernel13GemmUniversalIN4cute5tupleIJiiiiEEENS1_10collective13CollectiveMmaINS1_34MainloopSm90TmaGmmaWarpSpecializedILi32ENS5_IJNS4_1CILi1EEESB_SB_EEENS1_32KernelTmaWarpSpecializedPingpongEEENS5_IJNSA_ILi64EEENSA_ILi160EEENSA_ILi32EEEEEEaNS5_IJlSB_lEEEaSJ_NS4_8TiledMMAINS4_8MMA_AtomIJNS4_4SM904GMMA26MMA_64x32x32_S32S8S8_SS_TNEEEENS4_6LayoutISC_NS5_IJNSA_ILi0EEESR_SR_EEEEENS5_IJNS4_10UnderscoreESU_SU_EEEEENS4_13SM90_TMA_LOADENS4_14ComposedLayoutINS4_7SwizzleILi1ELi4ELi3EEENS4_18smem_ptr_flag_bitsILi8EEENSQ_INS5_IJNSA_ILi8EEESH_EEENS5_IJSH_SB_EEEEEEEvNS4_8identityESX_S17_vS18_EENS_8epilogue10collective6detail29Sm90TmaWarpSpecializedAdapterINS1B_15DefaultEpilogueIaSJ_SJ_NS1A_6thread17LinearCombinationIaLi1EiiLNS1F_9ScaleType4KindE0ELNS_15FloatRoundStyleE2EaEENS1_15EpilogueDefaultEEEEEvvEEEEvNT_6ParamsE)
        /*0a3c*/ 	.short	0x0210
        /*0a3e*/ 	.short	0x0470


	//----- nvinfo : EIATTR_SW_WAR
	.align		4
.L_43:
        /*0a40*/ 	.byte	0x04, 0x36
        /*0a42*/ 	.short	(.L_45 - .L_44)
.L_44:
        /*0a44*/ 	.word	0x00000008
.L_45:


//--------------------- .nv.callgraph             --------------------------
	.section	.nv.callgraph,"",@"SHT_CUDA_CALLGRAPH"
	.align	4
	.sectionentsize	8
	.align		4
        /*0000*/ 	.word	0x00000000
	.align		4
        /*0004*/ 	.word	0xffffffff
	.align		4
        /*0008*/ 	.word	index@(_ZN7cutlass13device_kernelINS_4gemm6kernel13GemmUniversalIN4cute5tupleIJiiiiEEENS1_10collective13CollectiveMmaINS1_34MainloopSm90TmaGmmaWarpSpecializedILi32ENS5_IJNS4_1CILi1EEESB_SB_EEENS1_32KernelTmaWarpSpecializedPingpongEEENS5_IJNSA_ILi64EEENSA_ILi160EEENSA_ILi32EEEEEEaNS5_IJlSB_lEEEaSJ_NS4_8TiledMMAINS4_8MMA_AtomIJNS4_4SM904GMMA26MMA_64x32x32_S32S8S8_SS_TNEEEENS4_6LayoutISC_NS5_IJNSA_ILi0EEESR_SR_EEEEENS5_IJNS4_10UnderscoreESU_SU_EEEEENS4_13SM90_TMA_LOADENS4_14ComposedLayoutINS4_7SwizzleILi1ELi4ELi3EEENS4_18smem_ptr_flag_bitsILi8EEENSQ_INS5_IJNSA_ILi8EEESH_EEENS5_IJSH_SB_EEEEEEEvNS4_8identityESX_S17_vS18_EENS_8epilogue10collective6detail29Sm90TmaWarpSpecializedAdapterINS1B_15DefaultEpilogueIaSJ_SJ_NS1A_6thread17LinearCombinationIaLi1EiiLNS1F_9ScaleType4KindE0ELNS_15FloatRoundStyleE2EaEENS1_15EpilogueDefaultEEEEEvvEEEEvNT_6ParamsE)
	.align		4
        /*000c*/ 	.word	index@(__assertfail)
	.align		4
        /*0010*/ 	.word	0x00000000
	.align		4
        /*0014*/ 	.word	0xfffffffe
	.align		4
        /*0018*/ 	.word	0x00000000
	.align		4
        /*001c*/ 	.word	0xfffffffd
	.align		4
        /*0020*/ 	.word	0x00000000
	.align		4
        /*0024*/ 	.word	0xfffffffc


//--------------------- .nv.constant4             --------------------------
	.section	.nv.constant4,"a",@progbits
	.align	8
	.align		8
.nv.constant4:
        /*0000*/ 	.dword	__assertfail
	.align		8
        /*0008*/ 	.dword	__unnamed_1
	.align		8
        /*0010*/ 	.dword	_ZN40_INTERNAL_f89af147_4_k_cu_e936a020_128464cuda3std3__45__cpo5beginE
	.align		8
        /*0018*/ 	.dword	_ZN40_INTERNAL_f89af147_4_k_cu_e936a020_128464cuda3std3__45__cpo3endE
	.align		8
        /*0020*/ 	.dword	_ZN40_INTERNAL_f89af147_4_k_cu_e936a020_128464cuda3std3__45__cpo6cbeginE
	.align		8
        /*0028*/ 	.dword	_ZN40_INTERNAL_f89af147_4_k_cu_e936a020_128464cuda3std3__45__cpo4cendE
	.align		8
        /*0030*/ 	.dword	_ZN40_INTERNAL_f89af147_4_k_cu_e936a020_128464cuda3std3__442_GLOBAL__N__f89af147_4_k_cu_e936a020_128466ignoreE
	.align		8
        /*0038*/ 	.dword	_ZN40_INTERNAL_f89af147_4_k_cu_e936a020_128464cuda3std3__419piecewise_constructE
	.align		8
        /*0040*/ 	.dword	_ZN40_INTERNAL_f89af147_4_k_cu_e936a020_128464cuda3std3__48in_placeE
	.align		8
        /*0048*/ 	.dword	_ZN40_INTERNAL_f89af147_4_k_cu_e936a020_128464cuda3std6ranges3__45__cpo4swapE
	.align		8
        /*0050*/ 	.dword	_ZN40_INTERNAL_f89af147_4_k_cu_e936a020_128464cuda3std6ranges3__45__cpo9iter_moveE
	.align		8
        /*0058*/ 	.dword	_ZN40_INTERNAL_f89af147_4_k_cu_e936a020_128464cute7productE
	.align		8
        /*0060*/ 	.dword	_ZN40_INTERNAL_f89af147_4_k_cu_e936a020_128464cute1_E
	.align		8
        /*0068*/ 	.dword	$str$22
	.align		8
        /*0070*/ 	.dword	$str$23


//--------------------- .text._ZN7cutlass13device_kernelINS_4gemm6kernel13GemmUniversalIN4cute5tupleIJiiiiEEENS1_10collective13CollectiveMmaINS1_34MainloopSm90TmaGmmaWarpSpecializedILi32ENS5_IJNS4_1CILi1EEESB_SB_EEENS1_32KernelTmaWarpSpecializedPingpongEEENS5_IJNSA_ILi64EEENSA_ILi160EEENSA_ILi32EEEEEEaNS5_IJlSB_lEEEaSJ_NS4_8TiledMMAINS4_8MMA_AtomIJNS4_4SM904GMMA26MMA_64x32x32_S32S8S8_SS_TNEEEENS4_6LayoutISC_NS5_IJNSA_ILi0EEESR_SR_EEEEENS5_IJNS4_10UnderscoreESU_SU_EEEEENS4_13SM90_TMA_LOADENS4_14ComposedLayoutINS4_7SwizzleILi1ELi4ELi3EEENS4_18smem_ptr_flag_bitsILi8EEENSQ_INS5_IJNSA_ILi8EEESH_EEENS5_IJSH_SB_EEEEEEEvNS4_8identityESX_S17_vS18_EENS_8epilogue10collective6detail29Sm90TmaWarpSpecializedAdapterINS1B_15DefaultEpilogueIaSJ_SJ_NS1A_6thread17LinearCombinationIaLi1EiiLNS1F_9ScaleType4KindE0ELNS_15FloatRoundStyleE2EaEENS1_15EpilogueDefaultEEEEEvvEEEEvNT_6ParamsE --------------------------
	.section	.text._ZN7cutlass13device_kernelINS_4gemm6kernel13GemmUniversalIN4cute5tupleIJiiiiEEENS1_10collective13CollectiveMmaINS1_34MainloopSm90TmaGmmaWarpSpecializedILi32ENS5_IJNS4_1CILi1EEESB_SB_EEENS1_32KernelTmaWarpSpecializedPingpongEEENS5_IJNSA_ILi64EEENSA_ILi160EEENSA_ILi32EEEEEEaNS5_IJlSB_lEEEaSJ_NS4_8TiledMMAINS4_8MMA_AtomIJNS4_4SM904GMMA26MMA_64x32x32_S32S8S8_SS_TNEEEENS4_6LayoutISC_NS5_IJNSA_ILi0EEESR_SR_EEEEENS5_IJNS4_10UnderscoreESU_SU_EEEEENS4_13SM90_TMA_LOADENS4_14ComposedLayoutINS4_7SwizzleILi1ELi4ELi3EEENS4_18smem_ptr_flag_bitsILi8EEENSQ_INS5_IJNSA_ILi8EEESH_EEENS5_IJSH_SB_EEEEEEEvNS4_8identityESX_S17_vS18_EENS_8epilogue10collective6detail29Sm90TmaWarpSpecializedAdapterINS1B_15DefaultEpilogueIaSJ_SJ_NS1A_6thread17LinearCombinationIaLi1EiiLNS1F_9ScaleType4KindE0ELNS_15FloatRoundStyleE2EaEENS1_15EpilogueDefaultEEEEEvvEEEEvNT_6ParamsE,"ax",@progbits
	.align	128
.text._ZN7cutlass13device_kernelINS_4gemm6kernel13GemmUniversalIN4cute5tupleIJiiiiEEENS1_10collective13CollectiveMmaINS1_34MainloopSm90TmaGmmaWarpSpecializedILi32ENS5_IJNS4_1CILi1EEESB_SB_EEENS1_32KernelTmaWarpSpecializedPingpongEEENS5_IJNSA_ILi64EEENSA_ILi160EEENSA_ILi32EEEEEEaNS5_IJlSB_lEEEaSJ_NS4_8TiledMMAINS4_8MMA_AtomIJNS4_4SM904GMMA26MMA_64x32x32_S32S8S8_SS_TNEEEENS4_6LayoutISC_NS5_IJNSA_ILi0EEESR_SR_EEEEENS5_IJNS4_10UnderscoreESU_SU_EEEEENS4_13SM90_TMA_LOADENS4_14ComposedLayoutINS4_7SwizzleILi1ELi4ELi3EEENS4_18smem_ptr_flag_bitsILi8EEENSQ_INS5_IJNSA_ILi8EEESH_EEENS5_IJSH_SB_EEEEEEEvNS4_8identityESX_S17_vS18_EENS_8epilogue10collective6detail29Sm90TmaWarpSpecializedAdapterINS1B_15DefaultEpilogueIaSJ_SJ_NS1A_6thread17LinearCombinationIaLi1EiiLNS1F_9ScaleType4KindE0ELNS_15FloatRoundStyleE2EaEENS1_15EpilogueDefaultEEEEEvvEEEEvNT_6ParamsE:
        .type           _ZN7cutlass13device_kernelINS_4gemm6kernel13GemmUniversalIN4cute5tupleIJiiiiEEENS1_10collective13CollectiveMmaINS1_34MainloopSm90TmaGmmaWarpSpecializedILi32ENS5_IJNS4_1CILi1EEESB_SB_EEENS1_32KernelTmaWarpSpecializedPingpongEEENS5_IJNSA_ILi64EEENSA_ILi160EEENSA_ILi32EEEEEEaNS5_IJlSB_lEEEaSJ_NS4_8TiledMMAINS4_8MMA_AtomIJNS4_4SM904GMMA26MMA_64x32x32_S32S8S8_SS_TNEEEENS4_6LayoutISC_NS5_IJNSA_ILi0EEESR_SR_EEEEENS5_IJNS4_10UnderscoreESU_SU_EEEEENS4_13SM90_TMA_LOADENS4_14ComposedLayoutINS4_7SwizzleILi1ELi4ELi3EEENS4_18smem_ptr_flag_bitsILi8EEENSQ_INS5_IJNSA_ILi8EEESH_EEENS5_IJSH_SB_EEEEEEEvNS4_8identityESX_S17_vS18_EENS_8epilogue10collective6detail29Sm90TmaWarpSpecializedAdapterINS1B_15DefaultEpilogueIaSJ_SJ_NS1A_6thread17LinearCombinationIaLi1EiiLNS1F_9ScaleType4KindE0ELNS_15FloatRoundStyleE2EaEENS1_15EpilogueDefaultEEEEEvvEEEEvNT_6ParamsE,@function
        .size           _ZN7cutlass13device_kernelINS_4gemm6kernel13GemmUniversalIN4cute5tupleIJiiiiEEENS1_10collective13CollectiveMmaINS1_34MainloopSm90TmaGmmaWarpSpecializedILi32ENS5_IJNS4_1CILi1EEESB_SB_EEENS1_32KernelTmaWarpSpecializedPingpongEEENS5_IJNSA_ILi64EEENSA_ILi160EEENSA_ILi32EEEEEEaNS5_IJlSB_lEEEaSJ_NS4_8TiledMMAINS4_8MMA_AtomIJNS4_4SM904GMMA26MMA_64x32x32_S32S8S8_SS_TNEEEENS4_6LayoutISC_NS5_IJNSA_ILi0EEESR_SR_EEEEENS5_IJNS4_10UnderscoreESU_SU_EEEEENS4_13SM90_TMA_LOADENS4_14ComposedLayoutINS4_7SwizzleILi1ELi4ELi3EEENS4_18smem_ptr_flag_bitsILi8EEENSQ_INS5_IJNSA_ILi8EEESH_EEENS5_IJSH_SB_EEEEEEEvNS4_8identityESX_S17_vS18_EENS_8epilogue10collective6detail29Sm90TmaWarpSpecializedAdapterINS1B_15DefaultEpilogueIaSJ_SJ_NS1A_6thread17LinearCombinationIaLi1EiiLNS1F_9ScaleType4KindE0ELNS_15FloatRoundStyleE2EaEENS1_15EpilogueDefaultEEEEEvvEEEEvNT_6ParamsE,(.L_x_289 - _ZN7cutlass13device_kernelINS_4gemm6kernel13GemmUniversalIN4cute5tupleIJiiiiEEENS1_10collective13CollectiveMmaINS1_34MainloopSm90TmaGmmaWarpSpecializedILi32ENS5_IJNS4_1CILi1EEESB_SB_EEENS1_32KernelTmaWarpSpecializedPingpongEEENS5_IJNSA_ILi64EEENSA_ILi160EEENSA_ILi32EEEEEEaNS5_IJlSB_lEEEaSJ_NS4_8TiledMMAINS4_8MMA_AtomIJNS4_4SM904GMMA26MMA_64x32x32_S32S8S8_SS_TNEEEENS4_6LayoutISC_NS5_IJNSA_ILi0EEESR_SR_EEEEENS5_IJNS4_10UnderscoreESU_SU_EEEEENS4_13SM90_TMA_LOADENS4_14ComposedLayoutINS4_7SwizzleILi1ELi4ELi3EEENS4_18smem_ptr_flag_bitsILi8EEENSQ_INS5_IJNSA_ILi8EEESH_EEENS5_IJSH_SB_EEEEEEEvNS4_8identityESX_S17_vS18_EENS_8epilogue10collective6detail29Sm90TmaWarpSpecializedAdapterINS1B_15DefaultEpilogueIaSJ_SJ_NS1A_6thread17LinearCombinationIaLi1EiiLNS1F_9ScaleType4KindE0ELNS_15FloatRoundStyleE2EaEENS1_15EpilogueDefaultEEEEEvvEEEEvNT_6ParamsE)
        .other          _ZN7cutlass13device_kernelINS_4gemm6kernel13GemmUniversalIN4cute5tupleIJiiiiEEENS1_10collective13CollectiveMmaINS1_34MainloopSm90TmaGmmaWarpSpecializedILi32ENS5_IJNS4_1CILi1EEESB_SB_EEENS1_32KernelTmaWarpSpecializedPingpongEEENS5_IJNSA_ILi64EEENSA_ILi160EEENSA_ILi32EEEEEEaNS5_IJlSB_lEEEaSJ_NS4_8TiledMMAINS4_8MMA_AtomIJNS4_4SM904GMMA26MMA_64x32x32_S32S8S8_SS_TNEEEENS4_6LayoutISC_NS5_IJNSA_ILi0EEESR_SR_EEEEENS5_IJNS4_10UnderscoreESU_SU_EEEEENS4_13SM90_TMA_LOADENS4_14ComposedLayoutINS4_7SwizzleILi1ELi4ELi3EEENS4_18smem_ptr_flag_bitsILi8EEENSQ_INS5_IJNSA_ILi8EEESH_EEENS5_IJSH_SB_EEEEEEEvNS4_8identityESX_S17_vS18_EENS_8epilogue10collective6detail29Sm90TmaWarpSpecializedAdapterINS1B_15DefaultEpilogueIaSJ_SJ_NS1A_6thread17LinearCombinationIaLi1EiiLNS1F_9ScaleType4KindE0ELNS_15FloatRoundStyleE2EaEENS1_15EpilogueDefaultEEEEEvvEEEEvNT_6ParamsE,@"STO_CUDA_ENTRY STV_DEFAULT"
_ZN7cutlass13device_kernelINS_4gemm6kernel13GemmUniversalIN4cute5tupleIJiiiiEEENS1_10collective13CollectiveMmaINS1_34MainloopSm90TmaGmmaWarpSpecializedILi32ENS5_IJNS4_1CILi1EEESB_SB_EEENS1_32KernelTmaWarpSpecializedPingpongEEENS5_IJNSA_ILi64EEENSA_ILi160EEENSA_ILi32EEEEEEaNS5_IJlSB_lEEEaSJ_NS4_8TiledMMAINS4_8MMA_AtomIJNS4_4SM904GMMA26MMA_64x32x32_S32S8S8_SS_TNEEEENS4_6LayoutISC_NS5_IJNSA_ILi0EEESR_SR_EEEEENS5_IJNS4_10UnderscoreESU_SU_EEEEENS4_13SM90_TMA_LOADENS4_14ComposedLayoutINS4_7SwizzleILi1ELi4ELi3EEENS4_18smem_ptr_flag_bitsILi8EEENSQ_INS5_IJNSA_ILi8EEESH_EEENS5_IJSH_SB_EEEEEEEvNS4_8identityESX_S17_vS18_EENS_8epilogue10collective6detail29Sm90TmaWarpSpecializedAdapterINS1B_15DefaultEpilogueIaSJ_SJ_NS1A_6thread17LinearCombinationIaLi1EiiLNS1F_9ScaleType4KindE0ELNS_15FloatRoundStyleE2EaEENS1_15EpilogueDefaultEEEEEvvEEEEvNT_6ParamsE:
[----:B------:R-:W0:Y:S01]  /*0000*/  LDC R1, c[0x0][0x28] ;  /* 0x00000a00ff017b82 */ /* 0x000e220000000800 */
[----:B------:R-:W1:Y:S01]  /*0010*/  S2R R4, SR_TID.X ;  /* 0x0000000000047919 */ /* 0x000e620000002100 */
[----:B------:R-:W-:Y:S01]  /*0020*/  ELECT P0, URZ, PT ;  /* 0x00000000003f782f */ /* 0x000fe20003800000 */
[----:B------:R-:W-:Y:S01]  /*0030*/  BSSY B0, `(.L_x_0) ;  /* 0x0000014000007945 */ /* 0x000fe20003800000 */
[----:B-1----:R-:W-:-:S05]  /*0040*/  SHF.R.U32.HI R0, RZ, 0x5, R4 ;  /* 0x00000005ff007819 */ /* 0x002fca0000011604 */
[----:B------:R-:W1:Y:S02]  /*0050*/  SHFL.IDX PT, R2, R0, RZ, 0x1f ;  /* 0x00001fff00027589 */ /* 0x000e6400000e0000 */
[----:B-1----:R-:W-:Y:S02]  /*0060*/  R2UR UR8, R2 ;  /* 0x00000000020872ca */ /* 0x002fe400000e0000 */
[----:B------:R-:W-:-:S05]  /*0070*/  SHF.R.U32.HI R2, RZ, 0x7, R4 ;  /* 0x00000007ff027819 */ /* 0x000fca0000011604 */
[----:B------:R1:W2:Y:S06]  /*0080*/  SHFL.IDX PT, R3, R2, RZ, 0x1f ;  /* 0x00001fff02037589 */ /* 0x0002ac00000e0000 */
[----:B------:R-:W-:Y:S02]  /*0090*/  USHF.R.S32.HI UR4, URZ, 0x1f, UR8 ;  /* 0x0000001f3f047899 */ /* 0x000fe40008011408 */
[----:B------:R-:W-:Y:S02]  /*00a0*/  ISETP.NE.OR P0, PT, RZ, UR8, !P0 ;  /* 0x00000008ff007c0c */ /* 0x000fe4000c705670 */
[----:B------:R-:W-:-:S04]  /*00b0*/  ULEA.HI UR4, UR4, UR8, URZ, 0x2 ;  /* 0x0000000804047291 */ /* 0x000fc8000f8f103f */
[----:B------:R-:W-:-:S04]  /*00c0*/  ULOP3.LUT UR4, UR4, 0xfffffffc, URZ, 0xc0, !UPT ;  /* 0xfffffffc04047892 */ /* 0x000fc8000f8ec03f */
[----:B------:R-:W-:-:S03]  /*00d0*/  UIADD3 UR8, UR8, -UR4, URZ ;  /* 0x8000000408087290 */ /* 0x000fc6000fffe03f */
[----:B01----:R-:W-:Y:S09]  /*00e0*/  @P0 BRA `(.L_x_1) ;  /* 0x0000000000200947 */ /* 0x003ff20003800000 */
[----:B------:R-:W-:Y:S02]  /*00f0*/  ULDC.64 UR4, c[0x0][0x198] ;  /* 0x0000660000047ab9 */ /* 0x000fe40000000a00 */
[----:B------:R-:W-:Y:S02]  /*0100*/  UIADD3 UR6, UP0, UR4, 0xf0, URZ ;  /* 0x000000f004067890 */ /* 0x000fe4000ff1e03f */
[----:B------:R-:W-:Y:S02]  /*0110*/  UIADD3 UR4, UP1, UR4, 0x1f0, URZ ;  /* 0x000001f004047890 */ /* 0x000fe4000ff3e03f */
[----:B------:R-:W-:Y:S02]  /*0120*/  UIADD3.X UR7, URZ, UR5, URZ, UP0, !UPT ;  /* 0x000000053f077290 */ /* 0x000fe400087fe43f */
[----:B------:R-:W-:-:S07]  /*0130*/  UIADD3.X UR5, URZ, UR5, URZ, UP1, !UPT ;  /* 0x000000053f057290 */ /* 0x000fce0008ffe43f */
[----:B------:R0:W-:Y:S02]  /*0140*/  UTMACCTL.PF [UR6] ;  /* 0x00000000060079b9 */ /* 0x0001e40008040000 */
[----:B------:R0:W-:Y:S02]  /*0150*/  UTMACCTL.PF [UR4] ;  /* 0x00000000040079b9 */ /* 0x0001e40008040000 */
[----:B0-----:R-:W-:Y:S01]  /*0160*/  NOP ;  /* 0x0000000000007918 */ /* 0x001fe20000000000 */
.L_x_1:
[----:B------:R-:W-:Y:S05]  /*0170*/  BSYNC B0 ;  /* 0x0000000000007941 */ /* 0x000fea0003800000 */
.L_x_0:
[----:B------:R-:W0:Y:S01]  /*0180*/  SHFL.IDX PT, R5, R0, RZ, 0x1f ;  /* 0x00001fff00057589 */ /* 0x000e2200000e0000 */
[----:B--2---:R-:W-:Y:S01]  /*0190*/  R2UR UR15, R3 ;  /* 0x00000000030f72ca */ /* 0x004fe200000e0000 */
[----:B------:R-:W-:-:S04]  /*01a0*/  UISETP.NE.AND UP0, UPT, UR8, 0x3, UPT ;  /* 0x000000030800788c */ /* 0x000fc8000bf05270 */
[----:B------:R-:W-:-:S08]  /*01b0*/  UISETP.EQ.OR UP0, UPT, UR8, URZ, !UP0 ;  /* 0x0000003f0800728c */ /* 0x000fd0000c702670 */
[----:B------:R-:W-:Y:S02]  /*01c0*/  UIADD3 UR18, UR15, -0x1, URZ ;  /* 0xffffffff0f127890 */ /* 0x000fe4000fffe03f */
[----:B------:R-:W-:Y:S02]  /*01d0*/  UISETP.EQ.AND UP0, UPT, UR15, URZ, UP0 ;  /* 0x0000003f0f00728c */ /* 0x000fe40008702270 */
[----:B------:R-:W-:Y:S02]  /*01e0*/  UISETP.GE.U32.AND UP1, UPT, UR18, 0x2, UPT ;  /* 0x000000021200788c */ /* 0x000fe4000bf26070 */
[----:B------:R-:W-:Y:S01]  /*01f0*/  USEL UR40, URZ, 0x1, !UP0 ;  /* 0x000000013f287887 */ /* 0x000fe2000c000000 */
[----:B0-----:R-:W-:-:S03]  /*0200*/  ISETP.NE.AND P0, PT, R5, RZ, PT ;  /* 0x000000ff0500720c */ /* 0x001fc60003f05270 */
[----:B------:R-:W-:-:S10]  /*0210*/  USEL UR40, UR40, 0x2, UP1 ;  /* 0x0000000228287887 */ /* 0x000fd40008800000 */
[----:B------:R-:W-:Y:S05]  /*0220*/  @P0 BRA `(.L_x_2) ;  /* 0x0000000400440947 */ /* 0x000fea0003800000 */
[----:B------:R-:W-:Y:S01]  /*0230*/  ELECT P0, URZ, PT ;  /* 0x00000000003f782f */ /* 0x000fe20003800000 */
[----:B------:R-:W-:-:S12]  /*0240*/  BSSY B0, `(.L_x_2) ;  /* 0x000004f000007945 */ /* 0x000fd80003800000 */
[----:B------:R-:W-:Y:S05]  /*0250*/  @!P0 BRA `(.L_x_3) ;  /* 0x0000000400348947 */ /* 0x000fea0003800000 */
[----:B------:R-:W0:Y:S01]  /*0260*/  S2UR UR9, SR_CgaCtaId ;  /* 0x00000000000979c3 */ /* 0x000e220000008800 */
[----:B------:R-:W-:Y:S01]  /*0270*/  UMOV UR4, 0x400 ;  /* 0x0000040000047882 */ /* 0x000fe20000000000 */
[----:B------:R-:W-:Y:S01]  /*0280*/  UMOV UR5, 0x1 ;  /* 0x0000000100057882 */ /* 0x000fe20000000000 */
[----:B------:R-:W-:Y:S02]  /*0290*/  UMOV UR6, 0x80 ;  /* 0x0000008000067882 */ /* 0x000fe40000000000 */
[----:B------:R-:W-:-:S04]  /*02a0*/  UIADD3 UR6, -UR6, 0x100000, URZ ;  /* 0x0010000006067890 */ /* 0x000fc8000fffe13f */
[----:B------:R-:W-:Y:S02]  /*02b0*/  USHF.L.U32 UR7, UR6, 0xb, URZ ;  /* 0x0000000b06077899 */ /* 0x000fe4000800063f */
[----:B------:R-:W-:Y:S02]  /*02c0*/  USHF.L.U32 UR6, UR6, 0x1, URZ ;  /* 0x0000000106067899 */ /* 0x000fe4000800063f */
[----:B0-----:R-:W-:Y:S02]  /*02d0*/  ULEA UR9, UR9, UR4, 0x18 ;  /* 0x0000000409097291 */ /* 0x001fe4000f8ec03f */
[----:B------:R-:W-:-:S04]  /*02e0*/  UIADD3 UR4, -UR5, 0x100000, URZ ;  /* 0x0010000005047890 */ /* 0x000fc8000fffe13f */
[----:B------:R-:W-:Y:S02]  /*02f0*/  USHF.L.U32 UR5, UR4, 0xb, URZ ;  /* 0x0000000b04057899 */ /* 0x000fe4000800063f */
[----:B------:R-:W-:Y:S01]  /*0300*/  USHF.L.U32 UR4, UR4, 0x1, URZ ;  /* 0x0000000104047899 */ /* 0x000fe2000800063f */
[----:B------:R-:W0:Y:S11]  /*0310*/  FENCE.VIEW.ASYNC.S ;  /* 0x00000000000073c6 */ /* 0x000e360000000000 */
[----:B0-----:R0:W1:Y:S01]  /*0320*/  SYNCS.EXCH.64 URZ, [UR9], UR4 ;  /* 0x00000004093f75b2 */ /* 0x0010620008000100 */
[----:B------:R0:W2:Y:S01]  /*0330*/  SYNCS.EXCH.64 URZ, [UR9+0x100], UR6 ;  /* 0x00010006093f75b2 */ /* 0x0000a20008000100 */
[----:B------:R0:W3:Y:S01]  /*0340*/  SYNCS.EXCH.64 URZ, [UR9+0x8], UR4 ;  /* 0x00000804093f75b2 */ /* 0x0000e20008000100 */
[----:B------:R0:W4:Y:S01]  /*0350*/  SYNCS.EXCH.64 URZ, [UR9+0x108], UR6 ;  /* 0x00010806093f75b2 */ /* 0x0001220008000100 */
[----:B------:R0:W0:Y:S01]  /*0360*/  SYNCS.EXCH.64 URZ, [UR9+0x10], UR4 ;  /* 0x00001004093f75b2 */ /* 0x0000220008000100 */
        /* <DEDUP_REMOVED lines=59> */
[----:B-1234-:R-:W-:Y:S01]  /*0720*/  NOP ;  /* 0x0000000000007918 */ /* 0x01efe20000000000 */
.L_x_3:
[----:B0-----:R-:W-:Y:S05]  /*0730*/  BSYNC B0 ;  /* 0x0000000000007941 */ /* 0x001fea0003800000 */
.L_x_2:
[----:B------:R-:W0:Y:S01]  /*0740*/  SHFL.IDX PT, R5, R0, RZ, 0x1f ;  /* 0x00001fff00057589 */ /* 0x000e2200000e0000 */
[----:B------:R-:W-:Y:S01]  /*0750*/  ELECT P0, URZ, PT ;  /* 0x00000000003f782f */ /* 0x000fe20003800000 */
[----:B------:R-:W-:Y:S01]  /*0760*/  NOP ;  /* 0x0000000000007918 */ /* 0x000fe20000000000 */
[----:B------:R-:W-:Y:S01]  /*0770*/  ELECT P1, URZ, PT ;  /* 0x00000000003f782f */ /* 0x000fe20003820000 */
[----:B------:R-:W1:Y:S01]  /*0780*/  SHFL.IDX PT, R3, R0, RZ, 0x1f ;  /* 0x00001fff00037589 */ /* 0x000e6200000e0000 */
[----:B------:R-:W-:Y:S01]  /*0790*/  UMOV UR4, 0x20 ;  /* 0x0000002000047882 */ /* 0x000fe20000000000 */
[----:B------:R-:W-:Y:S01]  /*07a0*/  UMOV UR12, 0x80 ;  /* 0x00000080000c7882 */ /* 0x000fe20000000000 */
[----:B------:R-:W-:Y:S01]  /*07b0*/  NOP ;  /* 0x0000000000007918 */ /* 0x000fe20000000000 */
[----:B------:R2:W3:Y:S01]  /*07c0*/  SHFL.IDX PT, R0, R2, RZ, 0x1f ;  /* 0x00001fff02007589 */ /* 0x0004e200000e0000 */
[----:B------:R-:W-:Y:S01]  /*07d0*/  ULDC.64 UR38, c[0x0][0x208] ;  /* 0x0000820000267ab9 */ /* 0x000fe20000000a00 */
[----:B0-----:R-:W-:-:S02]  /*07e0*/  ISETP.NE.OR P0, PT, R5, RZ, !P0 ;  /* 0x000000ff0500720c */ /* 0x001fc40004705670 */
[----:B-1----:R-:W-:Y:S02]  /*07f0*/  ISETP.NE.OR P1, PT, R3, RZ, !P1 ;  /* 0x000000ff0300720c */ /* 0x002fe40004f25670 */
[----:B------:R-:W-:-:S04]  /*0800*/  SHF.R.S32.HI R3, RZ, 0x1f, R4 ;  /* 0x0000001fff037819 */ /* 0x000fc80000011404 */
[----:B------:R-:W-:-:S05]  /*0810*/  LEA.HI R3, R3, R4, RZ, 0x7 ;  /* 0x0000000403037211 */ /* 0x000fca00078f38ff */
[----:B------:R-:W-:Y:S01]  /*0820*/  VOTEU.ALL UP0, P0 ;  /* 0x00000000003f7886 */ /* 0x000fe20000000000 */
[----:B------:R-:W-:Y:S01]  /*0830*/  LOP3.LUT R3, R3, 0xffffff80, RZ, 0xc0, !PT ;  /* 0xffffff8003037812 */ /* 0x000fe200078ec0ff */
[----:B------:R-:W-:-:S03]  /*0840*/  VOTEU.ALL UP1, P1 ;  /* 0x00000000003f7886 */ /* 0x000fc60000820000 */
[----:B------:R-:W0:Y:S01]  /*0850*/  @!UP0 S2UR UR7, SR_CgaCtaId ;  /* 0x00000000000789c3 */ /* 0x000e220000008800 */
[----:B------:R-:W-:Y:S01]  /*0860*/  @!UP0 UMOV UR6, 0x400 ;  /* 0x0000040000068882 */ /* 0x000fe20000000000 */
[----:B------:R-:W-:-:S04]  /*0870*/  @!UP0 UIADD3 UR4, -UR4, 0x100000, URZ ;  /* 0x0010000004048890 */ /* 0x000fc8000fffe13f */
[----:B------:R-:W-:Y:S02]  /*0880*/  @!UP0 USHF.L.U32 UR5, UR4, 0xb, URZ ;  /* 0x0000000b04058899 */ /* 0x000fe4000800063f */
[----:B------:R-:W-:Y:S01]  /*0890*/  @!UP0 USHF.L.U32 UR4, UR4, 0x1, URZ ;  /* 0x0000000104048899 */ /* 0x000fe2000800063f */
[----:B------:R-:W-:Y:S01]  /*08a0*/  IMAD.IADD R3, R4, 0x1, -R3 ;  /* 0x0000000104037824 */ /* 0x000fe200078e0a03 */
[----:B------:R-:W-:Y:S01]  /*08b0*/  @!UP1 UMOV UR10, 0x400 ;  /* 0x00000400000a9882 */ /* 0x000fe20000000000 */
[----:B------:R-:W-:Y:S01]  /*08c0*/  VOTEU.ALL UP2, P1 ;  /* 0x00000000003f7886 */ /* 0x000fe20000840000 */
[----:B------:R-:W-:Y:S01]  /*08d0*/  VOTEU.ALL UP3, P1 ;  /* 0x00000000003f7886 */ /* 0x000fe20000860000 */
[----:B------:R-:W-:Y:S01]  /*08e0*/  VOTEU.ALL UP4, P1 ;  /* 0x00000000003f7886 */ /* 0x000fe20000880000 */
[----:B------:R-:W1:Y:S01]  /*08f0*/  @!UP1 S2UR UR11, SR_CgaCtaId ;  /* 0x00000000000b99c3 */ /* 0x000e620000008800 */
[----:B------:R-:W-:Y:S01]  /*0900*/  VOTEU.ALL UP5, P1 ;  /* 0x00000000003f7886 */ /* 0x000fe200008a0000 */
[----:B------:R-:W-:Y:S01]  /*0910*/  ISETP.NE.AND P1, PT, RZ, UR15, PT ;  /* 0x0000000fff007c0c */ /* 0x000fe2000bf25270 */
[----:B0-----:R-:W-:-:S02]  /*0920*/  @!UP0 ULEA UR9, UR7, UR6, 0x18 ;  /* 0x0000000607098291 */ /* 0x001fc4000f8ec03f */
[----:B------:R-:W-:-:S04]  /*0930*/  @!UP1 UIADD3 UR6, -UR12, 0x100000, URZ ;  /* 0x001000000c069890 */ /* 0x000fc8000fffe13f */
[----:B------:R-:W-:Y:S02]  /*0940*/  @!UP1 USHF.L.U32 UR7, UR6, 0xb, URZ ;  /* 0x0000000b06079899 */ /* 0x000fe4000800063f */
[----:B------:R-:W-:Y:S01]  /*0950*/  @!UP1 USHF.L.U32 UR6, UR6, 0x1, URZ ;  /* 0x0000000106069899 */ /* 0x000fe2000800063f */
[----:B------:R-:W-:Y:S01]  /*0960*/  VOTEU.ALL UP0, P0 ;  /* 0x00000000003f7886 */ /* 0x000fe20000000000 */
[----:B-1----:R-:W-:Y:S01]  /*0970*/  @!UP1 ULEA UR10, UR11, UR10, 0x18 ;  /* 0x0000000a0b0a9291 */ /* 0x002fe2000f8ec03f */
[----:B------:R-:W-:Y:S01]  /*0980*/  VOTEU.ALL UP1, P0 ;  /* 0x00000000003f7886 */ /* 0x000fe20000020000 */
[----:B------:R-:W0:Y:S02]  /*0990*/  FENCE.VIEW.ASYNC.S ;  /* 0x00000000000073c6 */ /* 0x000e240000000000 */
[----:B0-----:R-:W0:Y:S02]  /*09a0*/  @!UP0 SYNCS.EXCH.64 URZ, [UR9+0x230], UR4 ;  /* 0x00023004093f85b2 */ /* 0x001e240008000100 */
[----:B------:R1:W0:Y:S01]  /*09b0*/  @!UP1 SYNCS.EXCH.64 URZ, [UR9+0x238], UR4 ;  /* 0x00023804093f95b2 */ /* 0x0002220008000100 */
[----:B------:R-:W-:Y:S01]  /*09c0*/  NOP ;  /* 0x0000000000007918 */ /* 0x000fe20000000000 */
[----:B-1----:R-:W-:-:S02]  /*09d0*/  ULDC.64 UR4, c[0x0][0x598] ;  /* 0x0001660000047ab9 */ /* 0x002fc40000000a00 */
[----:B------:R-:W-:Y:S02]  /*09e0*/  ISETP.NE.U32.AND P0, PT, RZ, UR4, PT ;  /* 0x00000004ff007c0c */ /* 0x000fe4000bf05070 */
[----:B------:R2:W0:Y:S02]  /*09f0*/  @!UP2 SYNCS.EXCH.64 URZ, [UR10+0x210], UR6 ;  /* 0x000210060a3fa5b2 */ /* 0x0004240008000100 */
[----:B------:R-:W-:Y:S01]  /*0a00*/  ISETP.NE.AND.EX P0, PT, RZ, UR5, PT, P0 ;  /* 0x00000005ff007c0c */ /* 0x000fe2000bf05300 */
[----:B------:R2:W0:Y:S01]  /*0a10*/  @!UP3 SYNCS.EXCH.64 URZ, [UR10+0x218], UR6 ;  /* 0x000218060a3fb5b2 */ /* 0x0004220008000100 */
[----:B------:R2:W0:Y:S01]  /*0a20*/  @!UP4 SYNCS.EXCH.64 URZ, [UR10+0x220], UR6 ;  /* 0x000220060a3fc5b2 */ /* 0x0004220008000100 */
[----:B------:R2:W0:Y:S01]  /*0a30*/  @!UP5 SYNCS.EXCH.64 URZ, [UR10+0x228], UR6 ;  /* 0x000228060a3fd5b2 */ /* 0x0004220008000100 */
[----:B------:R-:W-:Y:S01]  /*0a40*/  NOP ;  /* 0x0000000000007918 */ /* 0x000fe20000000000 */
[----:B0-----:R-:W-:Y:S08]  /*0a50*/  BAR.SYNC.DEFER_BLOCKING 0x0 ;  /* 0x0000000000007b1d */ /* 0x001ff00000010000 */
[----:B--23--:R-:W-:Y:S05]  /*0a60*/  @!P0 BRA `(.L_x_4) ;  /* 0x00000000001c8947 */ /* 0x00cfea0003800000 */
[----:B------:R-:W0:Y:S02]  /*0a70*/  LDC.64 R6, c[0x0][0x598] ;  /* 0x00016600ff067b82 */ /* 0x000e240000000a00 */
[----:B0-----:R-:W2:Y:S02]  /*0a80*/  LDG.E.64 R6, desc[UR38][R6.64] ;  /* 0x0000002606067981 */ /* 0x001ea4000c1e1b00 */
[----:B--2---:R-:W-:-:S04]  /*0a90*/  ISETP.NE.U32.AND P0, PT, R6, RZ, PT ;  /* 0x000000ff0600720c */ /* 0x004fc80003f05070 */
[----:B------:R-:W-:-:S13]  /*0aa0*/  ISETP.NE.AND.EX P0, PT, R7, RZ, PT, P0 ;  /* 0x000000ff0700720c */ /* 0x000fda0003f05300 */
[----:B------:R-:W-:Y:S05]  /*0ab0*/  @!P0 BRA `(.L_x_4) ;  /* 0x0000000000088947 */ /* 0x000fea0003800000 */
[----:B------:R1:W5:Y:S01]  /*0ac0*/  LD.E R22, desc[UR38][R6.64] ;  /* 0x0000002606167980 */ /* 0x000362000c101900 */
[----:B------:R-:W-:Y:S05]  /*0ad0*/  BRA `(.L_x_5) ;  /* 0x0000000000247947 */ /* 0x000fea0003800000 */
.L_x_4:
[----:B------:R-:W-:Y:S02]  /*0ae0*/  ULDC.64 UR4, c[0x0][0x588] ;  /* 0x0001620000047ab9 */ /* 0x000fe40000000a00 */
[----:B------:R-:W-:-:S04]  /*0af0*/  ISETP.NE.U32.AND P0, PT, RZ, UR4, PT ;  /* 0x00000004ff007c0c */ /* 0x000fc8000bf05070 */
[----:B------:R-:W-:-:S13]  /*0b00*/  ISETP.NE.AND.EX P0, PT, RZ, UR5, PT, P0 ;  /* 0x00000005ff007c0c */ /* 0x000fda000bf05300 */
[----:B------:R-:W-:Y:S05]  /*0b10*/  @!P0 BRA `(.L_x_6) ;  /* 0x00000000000c8947 */ /* 0x000fea0003800000 */
[----:B------:R-:W0:Y:S02]  /*0b20*/  LDC.64 R22, c[0x0][0x588] ;  /* 0x00016200ff167b82 */ /* 0x000e240000000a00 */
[----:B0-----:R0:W5:Y:S01]  /*0b30*/  LDG.E R22, desc[UR38][R22.64] ;  /* 0x0000002616167981 */ /* 0x001162000c1e1900 */
[----:B------:R-:W-:Y:S05]  /*0b40*/  BRA `(.L_x_5) ;  /* 0x0000000000087947 */ /* 0x000fea0003800000 */
.L_x_6:
[----:B------:R-:W-:Y:S02]  /*0b50*/  ULDC UR4, c[0x0][0x580] ;  /* 0x0001600000047ab9 */ /* 0x000fe40000000800 */
[----:B------:R-:W-:-:S07]  /*0b60*/  IMAD.U32 R22, RZ, RZ, UR4 ;  /* 0x00000004ff167e24 */ /* 0x000fce000f8e00ff */
.L_x_5:
[----:B------:R-:W-:Y:S02]  /*0b70*/  ULDC.64 UR4, c[0x0][0x5a0] ;  /* 0x0001680000047ab9 */ /* 0x000fe40000000a00 */
[----:B------:R-:W-:-:S04]  /*0b80*/  ISETP.NE.U32.AND P0, PT, RZ, UR4, PT ;  /* 0x00000004ff007c0c */ /* 0x000fc8000bf05070 */
[----:B------:R-:W-:-:S13]  /*0b90*/  ISETP.NE.AND.EX P0, PT, RZ, UR5, PT, P0 ;  /* 0x00000005ff007c0c */ /* 0x000fda000bf05300 */
[----:B------:R-:W-:Y:S05]  /*0ba0*/  @!P0 BRA `(.L_x_7) ;  /* 0x00000000001c8947 */ /* 0x000fea0003800000 */
[----:B-1----:R-:W1:Y:S02]  /*0bb0*/  LDC.64 R6, c[0x0][0x5a0] ;  /* 0x00016800ff067b82 */ /* 0x002e640000000a00 */
[----:B-1----:R-:W2:Y:S02]  /*0bc0*/  LDG.E.64 R6, desc[UR38][R6.64] ;  /* 0x0000002606067981 */ /* 0x002ea4000c1e1b00 */
[----:B--2---:R-:W-:-:S04]  /*0bd0*/  ISETP.NE.U32.AND P0, PT, R6, RZ, PT ;  /* 0x000000ff0600720c */ /* 0x004fc80003f05070 */
[----:B------:R-:W-:-:S13]  /*0be0*/  ISETP.NE.AND.EX P0, PT, R7, RZ, PT, P0 ;  /* 0x000000ff0700720c */ /* 0x000fda0003f05300 */
[----:B------:R-:W-:Y:S05]  /*0bf0*/  @!P0 BRA `(.L_x_7) ;  /* 0x0000000000088947 */ /* 0x000fea0003800000 */
[----:B0-----:R2:W5:Y:S01]  /*0c00*/  LD.E R23, desc[UR38][R6.64] ;  /* 0x0000002606177980 */ /* 0x001562000c101900 */
[----:B------:R-:W-:Y:S05]  /*0c10*/  BRA `(.L_x_8) ;  /* 0x0000000000247947 */ /* 0x000fea0003800000 */
.L_x_7:
[----:B------:R-:W-:Y:S02]  /*0c20*/  ULDC.64 UR4, c[0x0][0x590] ;  /* 0x0001640000047ab9 */ /* 0x000fe40000000a00 */
[----:B------:R-:W-:-:S04]  /*0c30*/  ISETP.NE.U32.AND P0, PT, RZ, UR4, PT ;  /* 0x00000004ff007c0c */ /* 0x000fc8000bf05070 */
[----:B------:R-:W-:-:S13]  /*0c40*/  ISETP.NE.AND.EX P0, PT, RZ, UR5, PT, P0 ;  /* 0x00000005ff007c0c */ /* 0x000fda000bf05300 */
[----:B------:R-:W-:Y:S05]  /*0c50*/  @!P0 BRA `(.L_x_9) ;  /* 0x00000000000c8947 */ /* 0x000fea0003800000 */
[----:B-1----:R-:W0:Y:S02]  /*0c60*/  LDC.64 R6, c[0x0][0x590] ;  /* 0x00016400ff067b82 */ /* 0x002e240000000a00 */
[----:B0-----:R0:W5:Y:S01]  /*0c70*/  LDG.E R23, desc[UR38][R6.64] ;  /* 0x0000002606177981 */ /* 0x001162000c1e1900 */
[----:B------:R-:W-:Y:S05]  /*0c80*/  BRA `(.L_x_8) ;  /* 0x0000000000087947 */ /* 0x000fea0003800000 */
.L_x_9:
[----:B------:R-:W-:Y:S02]  /*0c90*/  ULDC UR4, c[0x0][0x584] ;  /* 0x0001610000047ab9 */ /* 0x000fe40000000800 */
[----:B0-----:R-:W-:-:S07]  /*0ca0*/  IMAD.U32 R23, RZ, RZ, UR4 ;  /* 0x00000004ff177e24 */ /* 0x001fce000f8e00ff */
.L_x_8:
[----:B------:R-:W3:Y:S01]  /*0cb0*/  S2UR UR10, SR_CTAID.Y ;  /* 0x00000000000a79c3 */ /* 0x000ee20000002600 */
[----:B------:R-:W-:Y:S01]  /*0cc0*/  ULDC UR5, c[0x0][0x65c] ;  /* 0x0001970000057ab9 */ /* 0x000fe20000000800 */
[----:B------:R-:W-:Y:S01]  /*0cd0*/  UISETP.NE.AND UP0, UPT, UR15, 0x2, UPT ;  /* 0x000000020f00788c */ /* 0x000fe2000bf05270 */
[----:B------:R-:W-:Y:S01]  /*0ce0*/  PRMT R5, RZ, 0x7610, R5 ;  /* 0x00007610ff057816 */ /* 0x000fe20000000005 */
[----:B------:R-:W-:Y:S01]  /*0cf0*/  UISETP.NE.AND UP2, UPT, UR5, 0x1, UPT ;  /* 0x000000010500788c */ /* 0x000fe2000bf45270 */
[----:B------:R-:W-:Y:S02]  /*0d00*/  IMAD.MOV.U32 R19, RZ, RZ, -0x1 ;  /* 0xffffffffff137424 */ /* 0x000fe400078e00ff */
[----:B------:R-:W-:Y:S01]  /*0d10*/  IMAD.MOV.U32 R18, RZ, RZ, -0x1 ;  /* 0xffffffffff127424 */ /* 0x000fe200078e00ff */
[----:B------:R-:W4:Y:S01]  /*0d20*/  S2UR UR4, SR_CTAID.X ;  /* 0x00000000000479c3 */ /* 0x000f220000002500 */
[----:B------:R-:W-:-:S06]  /*0d30*/  UP2UR UR48, UPR, URZ, 0x4 ;  /* 0x000000043f307883 */ /* 0x000fcc0008000000 */
[----:B------:R-:W-:Y:S01]  /*0d40*/  @UP2 ULDC UR12, c[0x0][0x10] ;  /* 0x00000400000c2ab9 */ /* 0x000fe20000000800 */
[----:B------:R-:W-:Y:S01]  /*0d50*/  @UP2 UMOV UR7, URZ ;  /* 0x0000003f00072c82 */ /* 0x000fe20008000000 */
[----:B------:R-:W-:Y:S01]  /*0d60*/  @UP2 UMOV UR5, URZ ;  /* 0x0000003f00052c82 */ /* 0x000fe20008000000 */
[----:B012---:R-:W0:Y:S01]  /*0d70*/  LDC.64 R6, c[0x0][0x650] ;  /* 0x00019400ff067b82 */ /* 0x007e220000000a00 */
[----:B---3--:R-:W-:Y:S02]  /*0d80*/  @UP2 UMOV UR9, UR10 ;  /* 0x0000000a00092c82 */ /* 0x008fe40008000000 */
[----:B------:R-:W-:Y:S01]  /*0d90*/  @UP2 UMOV UR6, UR9 ;  /* 0x0000000900062c82 */ /* 0x000fe20008000000 */
[----:B------:R-:W-:Y:S01]  /*0da0*/  @!UP2 UMOV UR9, UR10 ;  /* 0x0000000a0009ac82 */ /* 0x000fe20008000000 */
[----:B----4-:R-:W-:-:S03]  /*0db0*/  @UP2 UIMAD.WIDE.U32 UR12, UR4, UR12, UR6 ;  /* 0x0000000c040c22a5 */ /* 0x010fc6000f8e0006 */
[----:B------:R-:W-:Y:S01]  /*0dc0*/  @!UP2 ULDC UR6, c[0x0][0xc] ;  /* 0x000003000006aab9 */ /* 0x000fe20000000800 */
[----:B------:R-:W-:Y:S01]  /*0dd0*/  @UP2 UIADD3 UR14, UR13, UR5, URZ ;  /* 0x000000050d0e2290 */ /* 0x000fe2000fffe03f */
[----:B------:R-:W-:Y:S02]  /*0de0*/  ULDC UR10, c[0x0][0xc] ;  /* 0x00000300000a7ab9 */ /* 0x000fe40000000800 */
[----:B------:R-:W-:Y:S01]  /*0df0*/  UMOV UR5, URZ ;  /* 0x0000003f00057c82 */ /* 0x000fe20008000000 */
[----:B------:R-:W-:Y:S01]  /*0e00*/  ULDC UR11, c[0x0][0x10] ;  /* 0x00000400000b7ab9 */ /* 0x000fe20000000800 */
[----:B------:R-:W-:Y:S02]  /*0e10*/  @!UP2 UIMAD.WIDE.U32 UR6, UR6, UR9, UR4 ;  /* 0x000000090606a2a5 */ /* 0x000fe4000f8e0004 */
[----:B------:R-:W-:Y:S01]  /*0e20*/  UIMAD.WIDE.U32 UR10, UR10, UR11, URZ ;  /* 0x0000000b0a0a72a5 */ /* 0x000fe2000f8e003f */
[----:B------:R-:W-:-:S03]  /*0e30*/  ULDC UR13, c[0x0][0x14] ;  /* 0x00000500000d7ab9 */ /* 0x000fc60000000800 */
[----:B------:R-:W-:Y:S02]  /*0e40*/  UIMAD.WIDE.U32 UR36, UR10, UR13, URZ ;  /* 0x0000000d0a2472a5 */ /* 0x000fe4000f8e003f */
[----:B------:R-:W-:Y:S01]  /*0e50*/  UIMAD UR41, UR11, UR13, URZ ;  /* 0x0000000d0b2972a4 */ /* 0x000fe2000f8e023f */
[----:B------:R-:W-:Y:S01]  /*0e60*/  @!UP2 UMOV UR12, UR6 ;  /* 0x00000006000cac82 */ /* 0x000fe20008000000 */
[----:B------:R-:W-:Y:S02]  /*0e70*/  @!UP2 UMOV UR14, UR7 ;  /* 0x00000007000eac82 */ /* 0x000fe40008000000 */
[----:B------:R-:W-:Y:S02]  /*0e80*/  UIADD3 UR41, UR37, UR41, URZ ;  /* 0x0000002925297290 */ /* 0x000fe4000fffe03f */
[----:B------:R-:W-:-:S04]  /*0e90*/  UIADD3 UR6, UP1, UR12, UR36, URZ ;  /* 0x000000240c067290 */ /* 0x000fc8000ff3e03f */
[----:B------:R-:W-:Y:S02]  /*0ea0*/  UIADD3.X UR7, UR14, UR41, URZ, UP1, !UPT ;  /* 0x000000290e077290 */ /* 0x000fe40008ffe43f */
[----:B------:R-:W-:Y:S02]  /*0eb0*/  USEL UR6, UR6, UR12, !UP0 ;  /* 0x0000000c06067287 */ /* 0x000fe4000c000000 */
[----:B------:R-:W-:-:S04]  /*0ec0*/  USEL UR7, UR7, UR14, !UP0 ;  /* 0x0000000e07077287 */ /* 0x000fc8000c000000 */
[----:B0-----:R-:W-:Y:S01]  /*0ed0*/  ISETP.LE.U32.AND P0, PT, R6, UR6, PT ;  /* 0x0000000606007c0c */ /* 0x001fe2000bf03070 */
[----:B------:R-:W-:Y:S02]  /*0ee0*/  IMAD.U32 R16, RZ, RZ, UR6 ;  /* 0x00000006ff107e24 */ /* 0x000fe4000f8e00ff */
[----:B------:R-:W-:Y:S02]  /*0ef0*/  IMAD.U32 R2, RZ, RZ, UR7 ;  /* 0x00000007ff027e24 */ /* 0x000fe4000f8e00ff */
[----:B------:R-:W-:-:S03]  /*0f00*/  IMAD.U32 R17, RZ, RZ, UR7 ;  /* 0x00000007ff117e24 */ /* 0x000fc6000f8e00ff */
[----:B------:R-:W-:Y:S01]  /*0f10*/  ISETP.GE.U32.AND.EX P0, PT, R2, R7, PT, P0 ;  /* 0x000000070200720c */ /* 0x000fe20003f06100 */
[----:B------:R-:W-:-:S12]  /*0f20*/  IMAD.MOV.U32 R2, RZ, RZ, -0x1 ;  /* 0xffffffffff027424 */ /* 0x000fd800078e00ff */
[----:B------:R-:W-:Y:S05]  /*0f30*/  @P0 BRA `(.L_x_10) ;  /* 0x00000004008c0947 */ /* 0x000fea0003800000 */
[----:B------:R-:W-:Y:S01]  /*0f40*/  I2FP.F32.U32 R2, UR4 ;  /* 0x0000000400027c45 */ /* 0x000fe20008201000 */
[----:B------:R-:W-:Y:S01]  /*0f50*/  ULDC.64 UR16, c[0x0][0x628] ;  /* 0x00018a0000107ab9 */ /* 0x000fe20000000a00 */
[----:B------:R-:W-:Y:S01]  /*0f60*/  ULDC UR6, c[0x0][0x150] ;  /* 0x0000540000067ab9 */ /* 0x000fe20000000800 */
[----:B------:R-:W-:Y:S01]  /*0f70*/  ISETP.NE.U32.AND P0, PT, RZ, UR16, PT ;  /* 0x00000010ff007c0c */ /* 0x000fe2000bf05070 */
[----:B------:R-:W-:Y:S01]  /*0f80*/  ULDC UR15, c[0x0][0x630] ;  /* 0x00018c00000f7ab9 */ /* 0x000fe20000000800 */
[----:B------:R-:W-:Y:S01]  /*0f90*/  FMUL R2, R2, UR6 ;  /* 0x0000000602027c20 */ /* 0x000fe20008400000 */
[----:B------:R-:W-:Y:S01]  /*0fa0*/  R2UR UR19, R16 ;  /* 0x00000000101372ca */ /* 0x000fe200000e0000 */
[----:B------:R-:W-:Y:S01]  /*0fb0*/  ULDC UR21, c[0x0][0x154] ;  /* 0x0000550000157ab9 */ /* 0x000fe20000000800 */
[----:B------:R-:W-:Y:S01]  /*0fc0*/  ISETP.NE.AND.EX P0, PT, RZ, UR17, PT, P0 ;  /* 0x00000011ff007c0c */ /* 0x000fe2000bf05300 */
[----:B------:R0:W1:Y:S01]  /*0fd0*/  F2I.U32.TRUNC.NTZ R5, R2 ;  /* 0x0000000200057305 */ /* 0x000062000020f000 */
[----:B------:R-:W-:-:S02]  /*0fe0*/  R2UR UR20, R17 ;  /* 0x00000000111472ca */ /* 0x000fc400000e0000 */
[----:B------:R-:W-:Y:S02]  /*0ff0*/  R2UR UR6, R16 ;  /* 0x00000000100672ca */ /* 0x000fe400000e0000 */
[----:B------:R-:W-:-:S07]  /*1000*/  R2UR UR7, R17 ;  /* 0x00000000110772ca */ /* 0x000fce00000e0000 */
[----:B0-----:R-:W-:Y:S08]  /*1010*/  @!P0 BRA `(.L_x_11) ;  /* 0x0000000000308947 */ /* 0x001ff00003800000 */
[----:B------:R-:W-:Y:S01]  /*1020*/  R2UR UR6, R16 ;  /* 0x00000000100672ca */ /* 0x000fe200000e0000 */
[----:B------:R-:W-:Y:S01]  /*1030*/  ULDC UR12, c[0x0][0x634] ;  /* 0x00018d00000c7ab9 */ /* 0x000fe20000000800 */
[----:B------:R-:W-:-:S11]  /*1040*/  R2UR UR14, R17 ;  /* 0x00000000110e72ca */ /* 0x000fd600000e0000 */
[----:B------:R-:W-:-:S04]  /*1050*/  UIADD3 UR12, UP1, UR6, UR12, URZ ;  /* 0x0000000c060c7290 */ /* 0x000fc8000ff3e03f */
[----:B------:R-:W-:-:S04]  /*1060*/  UIADD3.X UR14, URZ, UR14, URZ, UP1, !UPT ;  /* 0x0000000e3f0e7290 */ /* 0x000fc80008ffe43f */
[----:B------:R-:W-:-:S04]  /*1070*/  UIMAD.WIDE.U32 UR6, UR14, UR16, URZ ;  /* 0x000000100e0672a5 */ /* 0x000fc8000f8e003f */
[----:B------:R-:W-:Y:S02]  /*1080*/  UIMAD.WIDE.U32 UR10, UP1, UR12, UR17, UR6 ;  /* 0x000000110c0a72a5 */ /* 0x000fe4000f820006 */
[----:B------:R-:W-:Y:S02]  /*1090*/  UIMAD.WIDE.U32 UR6, UR12, UR16, URZ ;  /* 0x000000100c0672a5 */ /* 0x000fe4000f8e003f */
[----:B------:R-:W-:Y:S02]  /*10a0*/  UIADD3.X UR13, URZ, URZ, URZ, UP1, !UPT ;  /* 0x0000003f3f0d7290 */ /* 0x000fe40008ffe43f */
[----:B------:R-:W-:Y:S01]  /*10b0*/  UIADD3 URZ, UP1, UR7, UR10, URZ ;  /* 0x0000000a073f7290 */ /* 0x000fe2000ff3e03f */
[----:B------:R-:W-:-:S03]  /*10c0*/  UMOV UR12, UR11 ;  /* 0x0000000b000c7c82 */ /* 0x000fc60008000000 */
[----:B------:R-:W-:-:S12]  /*10d0*/  UIMAD.WIDE.U32.X UR6, UR14, UR17, UR12, UP1 ;  /* 0x000000110e0672a5 */ /* 0x000fd800088e040c */
.L_x_11:
[----:B------:R-:W-:Y:S01]  /*10e0*/  USHF.R.U64 UR5, UR6, UR15, UR7 ;  /* 0x0000000f06057299 */ /* 0x000fe20008001207 */
[----:B------:R-:W-:Y:S01]  /*10f0*/  I2FP.F32.U32 R2, UR9 ;  /* 0x0000000900027c45 */ /* 0x000fe20008201000 */
[----:B------:R-:W-:Y:S01]  /*1100*/  USHF.R.U32.HI UR6, URZ, UR15, UR7 ;  /* 0x0000000f3f067299 */ /* 0x000fe20008011607 */
[----:B-1----:R-:W-:Y:S01]  /*1110*/  R2UR UR14, R5 ;  /* 0x00000000050e72ca */ /* 0x002fe200000e0000 */
[----:B------:R-:W-:Y:S02]  /*1120*/  UIADD3 UR17, UP1, URZ, -UR5, URZ ;  /* 0x800000053f117290 */ /* 0x000fe4000ff3e03f */
[----:B------:R-:W-:Y:S01]  /*1130*/  FMUL R2, R2, UR21 ;  /* 0x0000001502027c20 */ /* 0x000fe20008400000 */
[----:B------:R-:W-:Y:S01]  /*1140*/  ULDC.64 UR10, c[0x0][0x620] ;  /* 0x00018800000a7ab9 */ /* 0x000fe20000000a00 */
[----:B------:R-:W-:Y:S01]  /*1150*/  UIADD3.X UR6, URZ, ~UR6, URZ, UP1, !UPT ;  /* 0x800000063f067290 */ /* 0x000fe20008ffe43f */
[----:B------:R-:W-:Y:S01]  /*1160*/  UMOV UR12, UR19 ;  /* 0x00000013000c7c82 */ /* 0x000fe20008000000 */
[----:B------:R-:W-:-:S02]  /*1170*/  UMOV UR13, UR20 ;  /* 0x00000014000d7c82 */ /* 0x000fc40008000000 */
[----:B------:R-:W-:Y:S01]  /*1180*/  UIMAD UR6, UR6, UR10, URZ ;  /* 0x0000000a060672a4 */ /* 0x000fe2000f8e023f */
[----:B------:R-:W0:Y:S01]  /*1190*/  F2I.U32.TRUNC.NTZ R2, R2 ;  /* 0x0000000200027305 */ /* 0x000e22000020f000 */
[----:B------:R-:W-:Y:S02]  /*11a0*/  UIMAD.WIDE.U32 UR12, UR17, UR10, UR12 ;  /* 0x0000000a110c72a5 */ /* 0x000fe4000f8e000c */
[----:B------:R-:W-:Y:S01]  /*11b0*/  UIMAD UR17, UR17, UR11, UR6 ;  /* 0x0000000b111172a4 */ /* 0x000fe2000f8e0206 */
[----:B------:R-:W-:Y:S01]  /*11c0*/  ULDC UR24, c[0x0][0x658] ;  /* 0x0001960000187ab9 */ /* 0x000fe20000000800 */
[----:B------:R-:W-:Y:S02]  /*11d0*/  UMOV UR22, 0xffffffff ;  /* 0xffffffff00167882 */ /* 0x000fe40000000000 */
[----:B------:R-:W-:Y:S01]  /*11e0*/  UIADD3 UR17, UR13, UR17, URZ ;  /* 0x000000110d117290 */ /* 0x000fe2000fffe03f */
[----:B------:R-:W-:Y:S01]  /*11f0*/  ULDC UR19, c[0x0][0x618] ;  /* 0x0001860000137ab9 */ /* 0x000fe20000000800 */
[----:B------:R-:W-:Y:S01]  /*1200*/  ULDC.64 UR6, c[0x0][0x640] ;  /* 0x0001900000067ab9 */ /* 0x000fe20000000a00 */
[----:B------:R-:W-:Y:S01]  /*1210*/  USHF.L.U32 UR13, UR22, UR24, URZ ;  /* 0x00000018160d7299 */ /* 0x000fe2000800063f */
[----:B------:R-:W-:Y:S01]  /*1220*/  ISETP.NE.U32.AND P0, PT, RZ, UR6, PT ;  /* 0x00000006ff007c0c */ /* 0x000fe2000bf05070 */
[----:B------:R-:W-:-:S02]  /*1230*/  USHF.R.U64 UR22, UR12, UR19, UR17 ;  /* 0x000000130c167299 */ /* 0x000fc40008001211 */
[----:B------:R-:W-:Y:S01]  /*1240*/  USHF.R.U32.HI UR12, URZ, UR19, UR17 ;  /* 0x000000133f0c7299 */ /* 0x000fe20008011611 */
[----:B0-----:R-:W-:Y:S01]  /*1250*/  R2UR UR16, R2 ;  /* 0x00000000021072ca */ /* 0x001fe200000e0000 */
[----:B------:R-:W-:Y:S01]  /*1260*/  ULDC UR21, c[0x0][0x608] ;  /* 0x0001820000157ab9 */ /* 0x000fe20000000800 */
[----:B------:R-:W-:Y:S01]  /*1270*/  ISETP.NE.AND.EX P0, PT, RZ, UR7, PT, P0 ;  /* 0x00000007ff007c0c */ /* 0x000fe2000bf05300 */
[----:B------:R-:W-:Y:S02]  /*1280*/  USHF.R.U64 UR26, UR22, UR21, UR12 ;  /* 0x00000015161a7299 */ /* 0x000fe4000800120c */
[----:B------:R-:W-:Y:S01]  /*1290*/  USHF.R.U32.HI UR12, URZ, UR21, UR12 ;  /* 0x000000153f0c7299 */ /* 0x000fe2000801160c */
[----:B------:R-:W-:Y:S01]  /*12a0*/  UMOV UR20, 0x1 ;  /* 0x0000000100147882 */ /* 0x000fe20000000000 */
[----:B------:R-:W-:Y:S02]  /*12b0*/  UIADD3 UR14, -UR14, URZ, URZ ;  /* 0x0000003f0e0e7290 */ /* 0x000fe4000fffe13f */
[----:B------:R-:W-:-:S02]  /*12c0*/  USHF.R.U64 UR27, UR26, UR24, UR12 ;  /* 0x000000181a1b7299 */ /* 0x000fc4000800120c */
[----:B------:R-:W-:Y:S01]  /*12d0*/  USHF.L.U32 UR19, UR20, UR24, URZ ;  /* 0x0000001814137299 */ /* 0x000fe2000800063f */
[----:B------:R-:W-:Y:S01]  /*12e0*/  ULDC UR15, c[0x0][0x144] ;  /* 0x00005100000f7ab9 */ /* 0x000fe20000000800 */
[----:B------:R-:W-:Y:S01]  /*12f0*/  ULDC UR10, c[0x0][0x600] ;  /* 0x00018000000a7ab9 */ /* 0x000fe20000000800 */
[----:B------:R-:W-:Y:S02]  /*1300*/  ULOP3.LUT UR20, URZ, UR13, URZ, 0x33, !UPT ;  /* 0x0000000d3f147292 */ /* 0x000fe4000f8e333f */
[----:B------:R-:W-:Y:S02]  /*1310*/  USHF.R.U32.HI UR13, URZ, UR24, UR12 ;  /* 0x000000183f0d7299 */ /* 0x000fe4000801160c */
[----:B------:R-:W-:Y:S02]  /*1320*/  UIADD3 UR11, UR10, -0x1, URZ ;  /* 0xffffffff0a0b7890 */ /* 0x000fe4000fffe03f */
[----:B------:R-:W-:Y:S02]  /*1330*/  UIADD3 UR23, -UR16, URZ, URZ ;  /* 0x0000003f10177290 */ /* 0x000fe4000fffe13f */
[----:B------:R-:W-:Y:S01]  /*1340*/  UIMAD UR4, UR15, UR14, UR4 ;  /* 0x0000000e0f0472a4 */ /* 0x000fe2000f8e0204 */
[----:B------:R-:W-:Y:S01]  /*1350*/  ULDC UR28, c[0x0][0x148] ;  /* 0x00005200001c7ab9 */ /* 0x000fe20000000800 */
[----:B------:R-:W-:Y:S01]  /*1360*/  ULDC UR24, c[0x0][0x648] ;  /* 0x0001920000187ab9 */ /* 0x000fe20000000800 */
[----:B------:R-:W-:Y:S01]  /*1370*/  ULDC UR25, c[0x0][0x638] ;  /* 0x00018e0000197ab9 */ /* 0x000fe20000000800 */
[----:B------:R-:W-:Y:S01]  /*1380*/  UMOV UR12, UR27 ;  /* 0x0000001b000c7c82 */ /* 0x000fe20008000000 */
[----:B------:R-:W-:Y:S07]  /*1390*/  @!P0 BRA `(.L_x_12) ;  /* 0x0000000000308947 */ /* 0x000fee0003800000 */
[----:B------:R-:W-:Y:S02]  /*13a0*/  ULDC UR16, c[0x0][0x64c] ;  /* 0x0001930000107ab9 */ /* 0x000fe40000000800 */
        /* <DEDUP_REMOVED lines=8> */
[----:B------:R-:W-:-:S07]  /*1430*/  UIMAD.WIDE.U32.X UR6, UR21, UR7, UR16, UP1 ;  /* 0x00000007150672a5 */ /* 0x000fce00088e0410 */
[----:B------:R-:W-:Y:S01]  /*1440*/  UMOV UR12, UR6 ;  /* 0x00000006000c7c82 */ /* 0x000fe20008000000 */
[----:B------:R-:W-:-:S05]  /*1450*/  UMOV UR13, UR7 ;  /* 0x00000007000d7c82 */ /* 0x000fca0008000000 */
.L_x_12:
[----:B------:R-:W-:Y:S01]  /*1460*/  UISETP.NE.AND UP1, UPT, UR48, URZ, UPT ;  /* 0x0000003f3000728c */ /* 0x000fe2000bf25270 */
[----:B------:R-:W-:Y:S01]  /*1470*/  IMAD.MOV.U32 R5, RZ, RZ, 0x1 ;  /* 0x00000001ff057424 */ /* 0x000fe200078e00ff */
[----:B------:R-:W-:Y:S01]  /*1480*/  USHF.R.U64 UR6, UR12, UR24, UR13 ;  /* 0x000000180c067299 */ /* 0x000fe2000800120d */
[----:B------:R-:W-:Y:S01]  /*1490*/  IMAD.U32 R2, RZ, RZ, UR5 ;  /* 0x00000005ff027e24 */ /* 0x000fe2000f8e00ff */
[----:B------:R-:W-:Y:S02]  /*14a0*/  ULOP3.LUT UR20, UR26, UR20, URZ, 0xc0, !UPT ;  /* 0x000000141a147292 */ /* 0x000fe4000f8ec03f */
[----:B------:R-:W-:Y:S02]  /*14b0*/  UIADD3 UR7, -UR6, URZ, URZ ;  /* 0x0000003f06077290 */ /* 0x000fe4000fffe13f */
[----:B------:R-:W-:Y:S02]  /*14c0*/  UIMAD UR19, UR19, UR6, UR20 ;  /* 0x00000006131372a4 */ /* 0x000fe4000f8e0214 */
[----:B------:R-:W-:-:S02]  /*14d0*/  ULOP3.LUT UR11, UR22, UR11, URZ, 0xc0, !UPT ;  /* 0x0000000b160b7292 */ /* 0x000fc4000f8ec03f */
[----:B------:R-:W-:Y:S02]  /*14e0*/  @UP1 UIMAD UR4, UR28, UR23, UR9 ;  /* 0x000000171c0412a4 */ /* 0x000fe4000f8e0209 */
[----:B------:R-:W-:-:S03]  /*14f0*/  UIMAD UR6, UR7, UR25, UR27 ;  /* 0x00000019070672a4 */ /* 0x000fc6000f8e021b */
[----:B------:R-:W-:Y:S01]  /*1500*/  ULDC UR7, c[0x0][0x610] ;  /* 0x0001840000077ab9 */ /* 0x000fe20000000800 */
[----:B------:R-:W-:Y:S02]  /*1510*/  UIMAD UR6, UR6, UR10, UR11 ;  /* 0x0000000a060672a4 */ /* 0x000fe4000f8e020b */
[----:B------:R-:W-:-:S04]  /*1520*/  UIMAD UR4, UR19, UR7, UR4 ;  /* 0x00000007130472a4 */ /* 0x000fc8000f8e0204 */
[----:B------:R-:W-:Y:S02]  /*1530*/  USEL UR7, UR6, UR4, !UP1 ;  /* 0x0000000406077287 */ /* 0x000fe4000c800000 */
[----:B------:R-:W-:-:S04]  /*1540*/  USEL UR4, UR4, UR6, !UP1 ;  /* 0x0000000604047287 */ /* 0x000fc8000c800000 */
[----:B------:R-:W-:Y:S02]  /*1550*/  IMAD.U32 R18, RZ, RZ, UR7 ;  /* 0x00000007ff127e24 */ /* 0x000fe4000f8e00ff */
[----:B------:R-:W-:-:S07]  /*1560*/  IMAD.U32 R19, RZ, RZ, UR4 ;  /* 0x00000004ff137e24 */ /* 0x000fce000f8e00ff */
.L_x_10:
[----:B------:R-:W-:Y:S02]  /*1570*/  ULDC UR4, c[0x0][0x28c] ;  /* 0x0000a30000047ab9 */ /* 0x000fe40000000800 */
[----:B------:R-:W-:-:S04]  /*1580*/  UIADD3 UR4, UR4, 0x1f, URZ ;  /* 0x0000001f04047890 */ /* 0x000fc8000fffe03f */
[----:B------:R-:W-:-:S04]  /*1590*/  USHF.R.S32.HI UR5, URZ, 0x1f, UR4 ;  /* 0x0000001f3f057899 */ /* 0x000fc80008011404 */
[----:B------:R-:W-:-:S04]  /*15a0*/  ULEA.HI UR5, UR5, UR4, URZ, 0x5 ;  /* 0x0000000405057291 */ /* 0x000fc8000f8f283f */
[----:B------:R-:W-:Y:S01]  /*15b0*/  USHF.R.S32.HI UR42, URZ, 0x5, UR5 ;  /* 0x000000053f2a7899 */ /* 0x000fe20008011405 */
[----:B------:R-:W-:Y:S11]  /*15c0*/  @!P1 BRA `(.L_x_13) ;  /* 0x0000005800989947 */ /* 0x000ff60003800000 */
[----:B------:R-:W-:-:S06]  /*15d0*/  UISETP.GT.U32.AND UP1, UPT, UR18, 0x1, UPT ;  /* 0x000000011200788c */ /* 0x000fcc000bf24070 */
[----:B------:R-:W-:-:S13]  /*15e0*/  PLOP3.LUT P0, PT, PT, PT, UP1, 0x80, 0x0 ;  /* 0x000000000000781c */ /* 0x000fda0003f0f018 */
[----:B------:R-:W-:Y:S05]  /*15f0*/  @P0 EXIT ;  /* 0x000000000000094d */ /* 0x000fea0003800000 */
.L_x_14:
[----:B------:R-:W-:-:S08]  /*1600*/  NOP ;  /* 0x0000000000007918 */ /* 0x000fd00000000000 */
[----:B------:R-:W0:Y:S02]  /*1610*/  USETMAXREG.TRY_ALLOC.CTAPOOL UP1, 0xe8 ;  /* 0x000000e8000079c8 */ /* 0x000e240008020600 */
[----:B0-----:R-:W-:-:S13]  /*1620*/  PLOP3.LUT P0, PT, PT, PT, UP1, 0x80, 0x0 ;  /* 0x000000000000781c */ /* 0x001fda0003f0f018 */
[----:B------:R-:W-:Y:S05]  /*1630*/  @!P0 BRA `(.L_x_14) ;  /* 0xfffffffc00f08947 */ /* 0x000fea000383ffff */
[----:B------:R-:W-:-:S13]  /*1640*/  LOP3.LUT P0, RZ, R5, 0xff, RZ, 0xc0, !PT ;  /* 0x000000ff05ff7812 */ /* 0x000fda000780c0ff */
[----:B------:R-:W-:Y:S05]  /*1650*/  @!P0 EXIT ;  /* 0x000000000000894d */ /* 0x000fea0003800000 */
[----:B------:R-:W0:Y:S01]  /*1660*/  S2UR UR5, SR_CgaCtaId ;  /* 0x00000000000579c3 */ /* 0x000e220000008800 */
[----:B------:R-:W-:Y:S01]  /*1670*/  VIADD R6, R0, 0xffffffff ;  /* 0xffffffff00067836 */ /* 0x000fe20000000000 */
[----:B------:R-:W-:Y:S01]  /*1680*/  SHF.R.S32.HI R4, RZ, 0x1f, R3 ;  /* 0x0000001fff047819 */ /* 0x000fe20000011403 */
[----:B------:R-:W-:Y:S01]  /*1690*/  UMOV UR43, 0x400 ;  /* 0x00000400002b7882 */ /* 0x000fe20000000000 */
[----:B------:R-:W-:Y:S02]  /*16a0*/  USHF.R.U32.HI UR4, URZ, 0x5, UR42 ;  /* 0x000000053f047899 */ /* 0x000fe4000801162a */
[----:B------:R-:W-:Y:S01]  /*16b0*/  R2UR UR45, R6 ;  /* 0x00000000062d72ca */ /* 0x000fe200000e0000 */
[----:B------:R-:W-:Y:S01]  /*16c0*/  ULOP3.LUT UR44, UR42, 0x1f, URZ, 0xc0, !UPT ;  /* 0x0000001f2a2c7892 */ /* 0x000fe2000f8ec03f */
[CC--:B------:R-:W-:Y:S01]  /*16d0*/  LEA.HI R0, R4.reuse, R3.reuse, RZ, 0x2 ;  /* 0x0000000304007211 */ /* 0x0c0fe200078f10ff */
[----:B------:R-:W-:Y:S01]  /*16e0*/  UISETP.LT.AND UP1, UPT, UR42, 0x1, UPT ;  /* 0x000000012a00788c */ /* 0x000fe2000bf21270 */
[----:B------:R-:W-:Y:S01]  /*16f0*/  LEA.HI R4, R4, R3, RZ, 0x5 ;  /* 0x0000000304047211 */ /* 0x000fe200078f28ff */
[----:B------:R-:W-:Y:S01]  /*1700*/  ULOP3.LUT UR4, UR4, 0x1, URZ, 0xc0, !UPT ;  /* 0x0000000104047892 */ /* 0x000fe2000f8ec03f */
[--C-:B------:R-:W-:Y:S01]  /*1710*/  SHF.R.S32.HI R104, RZ, 0x2, R0.reuse ;  /* 0x00000002ff687819 */ /* 0x100fe20000011400 */
[----:B------:R-:W-:Y:S01]  /*1720*/  ULDC UR6, c[0x0][0x284] ;  /* 0x0000a10000067ab9 */ /* 0x000fe20000000800 */
[----:B------:R-:W-:Y:S01]  /*1730*/  SHF.R.S32.HI R5, RZ, 0x1f, R0 ;  /* 0x0000001fff057819 */ /* 0x000fe20000011400 */
[----:B------:R-:W-:Y:S01]  /*1740*/  USEL UR44, UR44, URZ, !UP0 ;  /* 0x0000003f2c2c7287 */ /* 0x000fe2000c000000 */
[----:B------:R-:W-:Y:S01]  /*1750*/  LOP3.LUT R106, R0, 0xfffffffc, RZ, 0xc0, !PT ;  /* 0xfffffffc006a7812 */ /* 0x000fe200078ec0ff */
[----:B------:R-:W-:Y:S01]  /*1760*/  USEL UR46, UR42, 0x1, UP1 ;  /* 0x000000012a2e7887 */ /* 0x000fe20008800000 */
[----:B------:R-:W-:Y:S01]  /*1770*/  LEA.HI R5, R5, R104, RZ, 0x3 ;  /* 0x0000006805057211 */ /* 0x000fe200078f18ff */
[----:B------:R-:W-:Y:S01]  /*1780*/  USHF.L.U32 UR45, UR45, 0x3, URZ ;  /* 0x000000032d2d7899 */ /* 0x000fe2000800063f */
[----:B------:R-:W-:Y:S01]  /*1790*/  ISETP.NE.AND P0, PT, R6, RZ, PT ;  /* 0x000000ff0600720c */ /* 0x000fe20003f05270 */
[----:B------:R-:W-:Y:S01]  /*17a0*/  UISETP.EQ.U32.AND UP0, UPT, UR4, 0x1, !UP0 ;  /* 0x000000010400788c */ /* 0x000fe2000c702070 */
[----:B------:R-:W-:Y:S01]  /*17b0*/  LOP3.LUT R5, R5, 0xfffffff8, RZ, 0xc0, !PT ;  /* 0xfffffff805057812 */ /* 0x000fe200078ec0ff */
[----:B------:R-:W-:Y:S01]  /*17c0*/  IMAD.IADD R106, R3, 0x1, -R106 ;  /* 0x00000001036a7824 */ /* 0x000fe200078e0a6a */
[----:B0-----:R-:W-:Y:S01]  /*17d0*/  ULEA UR43, UR5, UR43, 0x18 ;  /* 0x0000002b052b7291 */ /* 0x001fe2000f8ec03f */
[----:B------:R-:W-:Y:S01]  /*17e0*/  IMAD.U32 R108, RZ, RZ, UR45 ;  /* 0x0000002dff6c7e24 */ /* 0x000fe2000f8e00ff */
[----:B------:R-:W-:Y:S01]  /*17f0*/  SEL R113, RZ, 0x1, P0 ;  /* 0x00000001ff717807 */ /* 0x000fe20000000000 */
[----:B------:R-:W-:Y:S01]  /*1800*/  IMAD.IADD R104, R104, 0x1, -R5 ;  /* 0x0000000168687824 */ /* 0x000fe200078e0a05 */
[----:B------:R-:W-:Y:S01]  /*1810*/  UIADD3 UR50, UR43, 0x210, URZ ;  /* 0x000002102b327890 */ /* 0x000fe2000fffe03f */
[----:B------:R-:W-:Y:S01]  /*1820*/  SHF.R.S32.HI R5, RZ, 0x5, R4 ;  /* 0x00000005ff057819 */ /* 0x000fe20000011404 */
[----:B------:R-:W-:Y:S01]  /*1830*/  USHF.L.U32 UR49, UR42, 0x1, URZ ;  /* 0x000000012a317899 */ /* 0x000fe2000800063f */
[C---:B------:R-:W-:Y:S01]  /*1840*/  LOP3.LUT R110, R108.reuse, 0x8, RZ, 0xc0, !PT ;  /* 0x000000086c6e7812 */ /* 0x040fe200078ec0ff */
[----:B------:R-:W-:Y:S01]  /*1850*/  UIADD3 UR46, -UR46, UR42, URZ ;  /* 0x0000002a2e2e7290 */ /* 0x000fe2000fffe13f */
[--C-:B------:R-:W-:Y:S01]  /*1860*/  SHF.R.S32.HI R105, RZ, 0x1f, R104.reuse ;  /* 0x0000001fff697819 */ /* 0x100fe20000011468 */
[C-C-:B------:R-:W-:Y:S01]  /*1870*/  IMAD R111, R5.reuse, -0x10, -R104.reuse ;  /* 0xfffffff0056f7824 */ /* 0x140fe200078e0a68 */
[----:B------:R-:W-:Y:S01]  /*1880*/  LOP3.LUT R108, R108, 0x8, RZ, 0xc, !PT ;  /* 0x000000086c6c7812 */ /* 0x000fe200078e0cff */
[----:B------:R-:W-:Y:S01]  /*1890*/  IMAD.U32 R107, RZ, RZ, UR50 ;  /* 0x00000032ff6b7e24 */ /* 0x000fe2000f8e00ff */
[----:B------:R-:W-:Y:S01]  /*18a0*/  LOP3.LUT R110, R110, 0x18, RZ, 0x3c, !PT ;  /* 0x000000186e6e7812 */ /* 0x000fe200078e3cff */
[----:B------:R-:W-:Y:S01]  /*18b0*/  IMAD.WIDE R104, R5, 0x10, R104 ;  /* 0x0000001005687825 */ /* 0x000fe200078e0268 */
[----:B------:R-:W-:-:S03]  /*18c0*/  USEL UR47, URZ, 0x1, !UP0 ;  /* 0x000000013f2f7887 */ /* 0x000fc6000c000000 */
[----:B------:R-:W-:Y:S02]  /*18d0*/  VIADD R109, R107, UR45 ;  /* 0x0000002d6b6d7c36 */ /* 0x000fe40008000000 */
[----:B------:R-:W-:-:S07]  /*18e0*/  VIADD R111, R111, UR6 ;  /* 0x000000066f6f7c36 */ /* 0x000fce0008000000 */
.L_x_198:
[----:B------:R-:W-:Y:S01]  /*18f0*/  SHF.L.U32 R0, R113, 0x1f, RZ ;  /* 0x0000001f71007819 */ /* 0x000fe200000006ff */
[----:B------:R-:W-:Y:S02]  /*1900*/  ULDC UR4, c[0x0][0x28c] ;  /* 0x0000a30000047ab9 */ /* 0x000fe40000000800 */
[----:B------:R-:W-:Y:S01]  /*1910*/  ISETP.LT.AND P1, PT, RZ, UR4, PT ;  /* 0x00000004ff007c0c */ /* 0x000fe2000bf21270 */
[----:B------:R-:W0:Y:S02]  /*1920*/  SYNCS.PHASECHK.TRANS64.TRYWAIT P0, [R107+UR45], R0 ;  /* 0x000000006b0075a7 */ /* 0x000e24000800016d */
[----:B0--34-:R-:W-:Y:S10]  /*1930*/  @!P0 BRA `(.L_x_15) ;  /* 0x0000007400a88947 */ /* 0x019ff40003800000 */
.L_x_248:
[----:B------:R-:W-:Y:S05]  /*1940*/  @P1 BRA `(.L_x_16) ;  /* 0x0000000000401947 */ /* 0x000fea0003800000 */
[----:B0-----:R-:W-:Y:S01]  /*1950*/  MOV R0, 0x0 ;  /* 0x0000000000007802 */ /* 0x001fe20000000f00 */
[----:B------:R-:W-:Y:S01]  /*1960*/  ULDC.64 UR4, c[0x4][0x68] ;  /* 0x01001a0000047ab9 */ /* 0x000fe20000000a00 */
[----:B------:R-:W-:Y:S01]  /*1970*/  ULDC.64 UR6, c[0x4][0x8] ;  /* 0x0100020000067ab9 */ /* 0x000fe20000000a00 */
[----:B------:R-:W-:Y:S01]  /*1980*/  IMAD.U32 R4, RZ, RZ, UR4 ;  /* 0x00000004ff047e24 */ /* 0x000fe2000f8e00ff */
[----:B------:R0:W1:Y:S01]  /*1990*/  LDC.64 R14, c[0x4][R0] ;  /* 0x01000000000e7b82 */ /* 0x0000620000000a00 */
[----:B------:R-:W-:Y:S01]  /*19a0*/  IMAD.U32 R5, RZ, RZ, UR5 ;  /* 0x00000005ff057e24 */ /* 0x000fe2000f8e00ff */
[----:B------:R-:W-:Y:S01]  /*19b0*/  ULDC.64 UR4, c[0x4][0x70] ;  /* 0x01001c0000047ab9 */ /* 0x000fe20000000a00 */
[----:B------:R-:W-:Y:S02]  /*19c0*/  IMAD.U32 R10, RZ, RZ, UR6 ;  /* 0x00000006ff0a7e24 */ /* 0x000fe4000f8e00ff */
[----:B------:R-:W-:Y:S02]  /*19d0*/  IMAD.U32 R6, RZ, RZ, UR4 ;  /* 0x00000004ff067e24 */ /* 0x000fe4000f8e00ff */
[----:B------:R-:W-:-:S02]  /*19e0*/  IMAD.U32 R7, RZ, RZ, UR5 ;  /* 0x00000005ff077e24 */ /* 0x000fc4000f8e00ff */
[----:B------:R-:W-:Y:S02]  /*19f0*/  IMAD.U32 R11, RZ, RZ, UR7 ;  /* 0x00000007ff0b7e24 */ /* 0x000fe4000f8e00ff */
[----:B------:R-:W-:Y:S02]  /*1a00*/  IMAD.MOV.U32 R8, RZ, RZ, 0x1e1 ;  /* 0x000001e1ff087424 */ /* 0x000fe400078e00ff */
[----:B------:R-:W-:Y:S02]  /*1a10*/  IMAD.MOV.U32 R12, RZ, RZ, 0x1 ;  /* 0x00000001ff0c7424 */ /* 0x000fe400078e00ff */
[----:B0-----:R-:W-:-:S07]  /*1a20*/  IMAD.MOV.U32 R13, RZ, RZ, RZ ;  /* 0x000000ffff0d7224 */ /* 0x001fce00078e00ff */
[----:B------:R-:W-:-:S07]  /*1a30*/  LEPC R20, `(.L_x_16) ;  /* 0x000000001014794e */ /* 0x000fce0000000000 */
[----:B-1---5:R-:W-:Y:S05]  /*1a40*/  CALL.ABS.NOINC R14 ;  /* 0x000000000e007343 */ /* 0x022fea0003c00000 */
.L_x_16:
[----:B------:R-:W-:-:S06]  /*1a50*/  ULOP3.LUT UR4, UR40, 0x1, URZ, 0xfc, !UPT ;  /* 0x0000000128047892 */ /* 0x000fcc000f8efc3f */
[----:B0-----:R-:W-:-:S05]  /*1a60*/  IMAD.U32 R0, RZ, RZ, UR4 ;  /* 0x00000004ff007e24 */ /* 0x001fca000f8e00ff */
[----:B------:R-:W-:-:S13]  /*1a70*/  ISETP.NE.AND P0, PT, R0, 0x3, PT ;  /* 0x000000030000780c */ /* 0x000fda0003f05270 */
[----:B------:R-:W-:Y:S05]  /*1a80*/  @!P0 BRA `(.L_x_17) ;  /* 0x0000000000048947 */ /* 0x000fea0003800000 */
[----:B------:R-:W-:Y:S01]  /*1a90*/  BPT.TRAP 0x1 ;  /* 0x000000040000795c */ /* 0x000fe20000300000 */
.L_x_17:
[----:B------:R-:W-:Y:S02]  /*1aa0*/  IMAD.U32 R3, RZ, RZ, UR44 ;  /* 0x0000002cff037e24 */ /* 0x000fe4000f8e00ff */
[----:B------:R-:W-:-:S03]  /*1ab0*/  IMAD.U32 R0, RZ, RZ, UR47 ;  /* 0x0000002fff007e24 */ /* 0x000fc6000f8e00ff */
[----:B------:R-:W-:Y:S02]  /*1ac0*/  LEA R3, R3, UR43, 0x3 ;  /* 0x0000002b03037c11 */ /* 0x000fe4000f8e18ff */
[----:B------:R-:W-:-:S04]  /*1ad0*/  SHF.L.U32 R0, R0, 0x1f, RZ ;  /* 0x0000001f00007819 */ /* 0x000fc800000006ff */
[----:B------:R0:W1:Y:S01]  /*1ae0*/  SYNCS.PHASECHK.TRANS64.TRYWAIT P1, [R3+URZ], R0 ;  /* 0x00000000030075a7 */ /* 0x000062000802017f */
[----:B------:R-:W-:Y:S05]  /*1af0*/  @!P0 BRA `(.L_x_18) ;  /* 0x0000000000048947 */ /* 0x000fea0003800000 */
[----:B------:R-:W-:Y:S01]  /*1b00*/  BPT.TRAP 0x1 ;  /* 0x000000040000795c */ /* 0x000fe20000300000 */
.L_x_18:
[----:B------:R-:W-:-:S05]  /*1b10*/  IMAD.U32 R4, RZ, RZ, UR46 ;  /* 0x0000002eff047e24 */ /* 0x000fca000f8e00ff */
[----:B------:R-:W-:Y:S01]  /*1b20*/  ISETP.GE.AND P2, PT, R4, 0x1, PT ;  /* 0x000000010400780c */ /* 0x000fe20003f46270 */
[----:B-1----:R-:W-:-:S12]  /*1b30*/  @P1 BRA `(.L_x_19) ;  /* 0x0000000000081947 */ /* 0x002fd80003800000 */
[----:B------:R-:W1:Y:S02]  /*1b40*/  SYNCS.PHASECHK.TRANS64.TRYWAIT P1, [R3+URZ], R0 ;  /* 0x00000000030075a7 */ /* 0x000e64000802017f */
[----:B-1----:R-:W-:Y:S05]  /*1b50*/  @!P1 BRA `(.L_x_20) ;  /* 0x0000007400349947 */ /* 0x002fea0003800000 */
.L_x_19:
[----:B------:R-:W-:Y:S05]  /*1b60*/  WARPSYNC.ALL ;  /* 0x0000000000007948 */ /* 0x000fea0003800000 */
[----:B------:R-:W-:Y:S01]  /*1b70*/  UIADD3 UR4, UR43, 0x300, URZ ;  /* 0x000003002b047890 */ /* 0x000fe2000fffe03f */
[----:B------:R-:W-:Y:S01]  /*1b80*/  WARPGROUP.ARRIVE ;  /* 0x00000000000079c5 */ /* 0x000fe20000000000 */
[----:B------:R-:W-:Y:S02]  /*1b90*/  UIADD3 UR5, UR43, 0x10300, URZ ;  /* 0x000103002b057890 */ /* 0x000fe4000fffe03f */
[----:B------:R-:W-:Y:S02]  /*1ba0*/  USHF.R.U32.HI UR4, URZ, 0x4, UR4 ;  /* 0x000000043f047899 */ /* 0x000fe40008011604 */
[----:B------:R-:W-:-:S02]  /*1bb0*/  USHF.R.U32.HI UR5, URZ, 0x4, UR5 ;  /* 0x000000043f057899 */ /* 0x000fc40008011605 */
[----:B------:R-:W-:Y:S02]  /*1bc0*/  ULOP3.LUT UR4, UR4, 0x3fff, URZ, 0xc0, !UPT ;  /* 0x00003fff04047892 */ /* 0x000fe4000f8ec03f */
[----:B------:R-:W-:Y:S02]  /*1bd0*/  ULOP3.LUT UR5, UR5, 0x3fff, URZ, 0xc0, !UPT ;  /* 0x00003fff05057892 */ /* 0x000fe4000f8ec03f */
[----:B------:R-:W-:Y:S02]  /*1be0*/  ULOP3.LUT UR8, UR4, 0x10000, URZ, 0xfc, !UPT ;  /* 0x0001000004087892 */ /* 0x000fe4000f8efc3f */
[----:B------:R-:W-:Y:S02]  /*1bf0*/  ULOP3.LUT UR9, UR5, 0x10000, URZ, 0xfc, !UPT ;  /* 0x0001000005097892 */ /* 0x000fe4000f8efc3f */
[----:B------:R-:W-:Y:S02]  /*1c00*/  ULEA UR4, UR44, UR8, 0x7 ;  /* 0x000000082c047291 */ /* 0x000fe4000f8e383f */
[----:B------:R-:W-:Y:S01]  /*1c10*/  UIMAD UR10, UR44, 0x140, UR9 ;  /* 0x000001402c0a78a4 */ /* 0x000fe2000f8e0209 */
[----:B------:R-:W-:Y:S01]  /*1c20*/  UMOV UR5, 0xc0000010 ;  /* 0xc000001000057882 */ /* 0x000fe20000000000 */
[----:B------:R-:W-:-:S02]  /*1c30*/  UMOV UR7, 0xc0000010 ;  /* 0xc000001000077882 */ /* 0x000fc40000000000 */
[----:B------:R-:W-:Y:S02]  /*1c40*/  UIADD3 UR11, UR10, 0x40, URZ ;  /* 0x000000400a0b7890 */ /* 0x000fe4000fffe03f */
[----:B------:R-:W-:Y:S02]  /*1c50*/  UIADD3 UR12, UR10, 0x80, URZ ;  /* 0x000000800a0c7890 */ /* 0x000fe4000fffe03f */
[----:B------:R-:W-:Y:S01]  /*1c60*/  UMOV UR6, UR10 ;  /* 0x0000000a00067c82 */ /* 0x000fe20008000000 */
[----:B------:R-:W-:Y:S01]  /*1c70*/  UIADD3 UR13, UR10, 0xc0, URZ ;  /* 0x000000c00a0d7890 */ /* 0x000fe2000fffe03f */
[----:B------:R-:W-:Y:S01]  /*1c80*/  IGMMA.64x32x32.S8.S8 R88, gdesc[UR4], RZ, !UPT, gsb0 ;  /* 0x01200000045879f1 */ /* 0x000fe2000c0410ff */
[----:B------:R-:W-:Y:S01]  /*1c90*/  UMOV UR6, UR11 ;  /* 0x0000000b00067c82 */ /* 0x000fe20008000000 */
[----:B------:R-:W-:Y:S01]  /*1ca0*/  UMOV UR7, 0xc0000010 ;  /* 0xc000001000077882 */ /* 0x000fe20000000000 */
[----:B------:R-:W-:Y:S01]  /*1cb0*/  UIADD3 UR10, UR10, 0x100, URZ ;  /* 0x000001000a0a7890 */ /* 0x000fe2000fffe03f */
[----:B------:R-:W-:-:S02]  /*1cc0*/  WARPGROUP.DEPBAR.LE gsb0, 0x0 ;  /* 0x00008000000079c5 */ /* 0x000fc40000010000 */
[----:B------:R-:W-:-:S06]  /*1cd0*/  WARPGROUP.ARRIVE ;  /* 0x00000000000079c5 */ /* 0x000fcc0000000000 */
[----:B------:R-:W-:Y:S01]  /*1ce0*/  IGMMA.64x32x32.S8.S8 R72, gdesc[UR4], RZ, !UPT, gsb0 ;  /* 0x01200000044879f1 */ /* 0x000fe2000c0410ff */
[----:B------:R-:W-:Y:S01]  /*1cf0*/  UMOV UR6, UR12 ;  /* 0x0000000c00067c82 */ /* 0x000fe20008000000 */
[----:B------:R-:W-:Y:S01]  /*1d00*/  UMOV UR7, 0xc0000010 ;  /* 0xc000001000077882 */ /* 0x000fe20000000000 */
[----:B------:R-:W-:Y:S02]  /*1d10*/  WARPGROUP.DEPBAR.LE gsb0, 0x0 ;  /* 0x00008000000079c5 */ /* 0x000fe40000010000 */
        /* <DEDUP_REMOVED lines=11> */
[----:B------:R-:W-:Y:S03]  /*1dd0*/  IGMMA.64x32x32.S8.S8 R24, gdesc[UR4], RZ, !UPT, gsb0 ;  /* 0x01200000041879f1 */ /* 0x000fe6000c0410ff */
[----:B------:R-:W-:Y:S02]  /*1de0*/  WARPGROUP.DEPBAR.LE gsb0, 0x0 ;  /* 0x00008000000079c5 */ /* 0x000fe40000010000 */
[----:B------:R-:W-:Y:S05]  /*1df0*/  @!P2 BRA `(.L_x_21) ;  /* 0x00000004001ca947 */ /* 0x000fea0003800000 */
[----:B------:R-:W-:Y:S01]  /*1e00*/  UIADD3 UR4, UR44, 0x1, URZ ;  /* 0x000000012c047890 */ /* 0x000fe2000fffe03f */
[----:B01----:R-:W-:Y:S01]  /*1e10*/  IMAD.U32 R0, RZ, RZ, UR46 ;  /* 0x0000002eff007e24 */ /* 0x003fe2000f8e00ff */
[----:B------:R-:W-:Y:S02]  /*1e20*/  UMOV UR11, UR44 ;  /* 0x0000002c000b7c82 */ /* 0x000fe40008000000 */
[----:B------:R-:W-:-:S04]  /*1e30*/  UISETP.NE.AND UP0, UPT, UR4, 0x20, UPT ;  /* 0x000000200400788c */ /* 0x000fc8000bf05270 */
[----:B------:R-:W-:Y:S02]  /*1e40*/  USEL UR5, URZ, 0x1, UP0 ;  /* 0x000000013f057887 */ /* 0x000fe40008000000 */
[----:B------:R-:W-:Y:S02]  /*1e50*/  USEL UR10, UR4, URZ, UP0 ;  /* 0x0000003f040a7287 */ /* 0x000fe40008000000 */
[----:B------:R-:W-:-:S06]  /*1e60*/  ULOP3.LUT UR5, UR47, UR5, URZ, 0x3c, !UPT ;  /* 0x000000052f057292 */ /* 0x000fcc000f8e3c3f */
[----:B------:R-:W-:-:S07]  /*1e70*/  IMAD.U32 R5, RZ, RZ, UR5 ;  /* 0x00000005ff057e24 */ /* 0x000fce000f8e00ff */
.L_x_28:
[----:B01----:R-:W-:Y:S05]  /*1e80*/  @!P0 BRA `(.L_x_22) ;  /* 0x0000000000048947 */ /* 0x003fea0003800000 */
[----:B------:R-:W-:Y:S01]  /*1e90*/  BPT.TRAP 0x1 ;  /* 0x000000040000795c */ /* 0x000fe20000300000 */
.L_x_22:
[----:B------:R-:W-:Y:S01]  /*1ea0*/  ULEA UR4, UR10, UR43, 0x3 ;  /* 0x0000002b0a047291 */ /* 0x000fe2000f8e183f */
[----:B------:R-:W-:-:S08]  /*1eb0*/  SHF.L.U32 R3, R5, 0x1f, RZ ;  /* 0x0000001f05037819 */ /* 0x000fd000000006ff */
[----:B------:R0:W1:Y:S01]  /*1ec0*/  SYNCS.PHASECHK.TRANS64.TRYWAIT P1, [UR4], R3 ;  /* 0x00000003ff0075a7 */ /* 0x0000620008020144 */
[----:B------:R-:W-:Y:S05]  /*1ed0*/  @!P0 BRA `(.L_x_23) ;  /* 0x0000000000048947 */ /* 0x000fea0003800000 */
[----:B------:R-:W-:Y:S01]  /*1ee0*/  BPT.TRAP 0x1 ;  /* 0x000000040000795c */ /* 0x000fe20000300000 */
.L_x_23:
[----:B-1----:R-:W-:Y:S05]  /*1ef0*/  @P1 BRA `(.L_x_24) ;  /* 0x0000000000081947 */ /* 0x002fea0003800000 */
[----:B------:R-:W1:Y:S02]  /*1f00*/  SYNCS.PHASECHK.TRANS64.TRYWAIT P1, [UR4], R3 ;  /* 0x00000003ff0075a7 */ /* 0x000e640008020144 */
[----:B-1----:R-:W-:Y:S05]  /*1f10*/  @!P1 BRA `(.L_x_25) ;  /* 0x0000007000589947 */ /* 0x002fea0003800000 */
.L_x_24:
[----:B------:R-:W-:Y:S01]  /*1f20*/  ULEA UR4, UR10, UR8, 0x7 ;  /* 0x000000080a047291 */ /* 0x000fe2000f8e383f */
[----:B------:R-:W-:Y:S01]  /*1f30*/  WARPGROUP.ARRIVE ;  /* 0x00000000000079c5 */ /* 0x000fe20000000000 */
[----:B------:R-:W-:Y:S01]  /*1f40*/  UIMAD UR12, UR10, 0x140, UR9 ;  /* 0x000001400a0c78a4 */ /* 0x000fe2000f8e0209 */
[----:B------:R-:W-:Y:S01]  /*1f50*/  UMOV UR5, 0xc0000010 ;  /* 0xc000001000057882 */ /* 0x000fe20000000000 */
[----:B------:R-:W-:Y:S02]  /*1f60*/  UMOV UR7, 0xc0000010 ;  /* 0xc000001000077882 */ /* 0x000fe40000000000 */
[----:B------:R-:W-:Y:S02]  /*1f70*/  UIADD3 UR13, UR12, 0x40, URZ ;  /* 0x000000400c0d7890 */ /* 0x000fe4000fffe03f */
[----:B------:R-:W-:Y:S02]  /*1f80*/  UIADD3 UR14, UR12, 0x80, URZ ;  /* 0x000000800c0e7890 */ /* 0x000fe4000fffe03f */
[----:B------:R-:W-:Y:S01]  /*1f90*/  UMOV UR6, UR12 ;  /* 0x0000000c00067c82 */ /* 0x000fe20008000000 */
[----:B------:R-:W-:Y:S01]  /*1fa0*/  UIADD3 UR15, UR12, 0xc0, URZ ;  /* 0x000000c00c0f7890 */ /* 0x000fe2000fffe03f */
[----:B------:R-:W-:Y:S01]  /*1fb0*/  IGMMA.64x32x32.S8.S8 R88, gdesc[UR4], R88, gsb0 ;  /* 0x01200000045879f1 */ /* 0x000fe20008041058 */
[----:B------:R-:W-:Y:S01]  /*1fc0*/  UMOV UR6, UR13 ;  /* 0x0000000d00067c82 */ /* 0x000fe20008000000 */
[----:B------:R-:W-:Y:S01]  /*1fd0*/  UMOV UR7, 0xc0000010 ;  /* 0xc000001000077882 */ /* 0x000fe20000000000 */
[----:B------:R-:W-:Y:S01]  /*1fe0*/  UIADD3 UR12, UR12, 0x100, URZ ;  /* 0x000001000c0c7890 */ /* 0x000fe2000fffe03f */
[----:B------:R-:W-:-:S02]  /*1ff0*/  WARPGROUP.DEPBAR.LE gsb0, 0x0 ;  /* 0x00008000000079c5 */ /* 0x000fc40000010000 */
[----:B------:R-:W-:-:S06]  /*2000*/  WARPGROUP.ARRIVE ;  /* 0x00000000000079c5 */ /* 0x000fcc0000000000 */
[----:B------:R-:W-:Y:S01]  /*2010*/  IGMMA.64x32x32.S8.S8 R72, gdesc[UR4], R72, gsb0 ;  /* 0x01200000044879f1 */ /* 0x000fe20008041048 */
[----:B------:R-:W-:Y:S01]  /*2020*/  UMOV UR6, UR14 ;  /* 0x0000000e00067c82 */ /* 0x000fe20008000000 */
[----:B------:R-:W-:Y:S01]  /*2030*/  UMOV UR7, 0xc0000010 ;  /* 0xc000001000077882 */ /* 0x000fe20000000000 */
[----:B------:R-:W-:Y:S02]  /*2040*/  WARPGROUP.DEPBAR.LE gsb0, 0x0 ;  /* 0x00008000000079c5 */ /* 0x000fe40000010000 */
        /* <DEDUP_REMOVED lines=11> */
[----:B------:R-:W-:Y:S03]  /*2100*/  IGMMA.64x32x32.S8.S8 R24, gdesc[UR4], R24, gsb0 ;  /* 0x01200000041879f1 */ /* 0x000fe60008041018 */
[----:B------:R-:W-:Y:S02]  /*2110*/  WARPGROUP.DEPBAR.LE gsb0, 0x0 ;  /* 0x00008000000079c5 */ /* 0x000fe40000010000 */
[----:B------:R-:W-:Y:S05]  /*2120*/  @!P0 BRA `(.L_x_26) ;  /* 0x0000000000048947 */ /* 0x000fea0003800000 */
[----:B------:R-:W-:Y:S01]  /*2130*/  BPT.TRAP 0x1 ;  /* 0x000000040000795c */ /* 0x000fe20000300000 */
.L_x_26:
[----:B------:R-:W-:Y:S02]  /*2140*/  UISETP.GT.U32.AND UP0, UPT, UR40, 0x1, UPT ;  /* 0x000000012800788c */ /* 0x000fe4000bf04070 */
[----:B------:R-:W-:-:S04]  /*2150*/  ULEA UR4, UR11, UR43, 0x3 ;  /* 0x0000002b0b047291 */ /* 0x000fc8000f8e183f */
[----:B------:R-:W-:Y:S01]  /*2160*/  UIADD3 UR4, UR4, 0x100, URZ ;  /* 0x0000010004047890 */ /* 0x000fe2000fffe03f */
[----:B------:R-:W-:-:S03]  /*2170*/  PLOP3.LUT P1, PT, PT, PT, UP0, 0x80, 0x0 ;  /* 0x000000000000781c */ /* 0x000fc60003f2f008 */
[----:B------:R-:W-:-:S09]  /*2180*/  UPRMT UR4, URZ, 0x654, UR4 ;  /* 0x000006543f047896 */ /* 0x000fd20008000004 */
[----:B------:R-:W-:Y:S01]  /*2190*/  SYNCS.ARRIVE.TRANS64.RED.A1T0 RZ, [UR4], RZ ;  /* 0x000000ffffff79a7 */ /* 0x000fe20008100404 */
[----:B------:R-:W-:Y:S05]  /*21a0*/  @P1 BRA `(.L_x_27) ;  /* 0x0000000000041947 */ /* 0x000fea0003800000 */
[----:B------:R-:W-:Y:S01]  /*21b0*/  BPT.TRAP 0x1 ;  /* 0x000000040000795c */ /* 0x000fe20000300000 */
.L_x_27:
[----:B------:R-:W-:Y:S01]  /*21c0*/  UIADD3 UR10, UR10, 0x1, URZ ;  /* 0x000000010a0a7890 */ /* 0x000fe2000fffe03f */
[C---:B------:R-:W-:Y:S01]  /*21d0*/  ISETP.GT.AND P1, PT, R0.reuse, 0x1, PT ;  /* 0x000000010000780c */ /* 0x040fe20003f24270 */
[----:B------:R-:W-:Y:S01]  /*21e0*/  UIADD3 UR11, UR11, 0x1, URZ ;  /* 0x000000010b0b7890 */ /* 0x000fe2000fffe03f */
[----:B------:R-:W-:Y:S01]  /*21f0*/  VIADD R0, R0, 0xffffffff ;  /* 0xffffffff00007836 */ /* 0x000fe20000000000 */
[----:B------:R-:W-:Y:S02]  /*2200*/  UISETP.NE.AND UP0, UPT, UR10, 0x20, UPT ;  /* 0x000000200a00788c */ /* 0x000fe4000bf05270 */
[----:B------:R-:W-:Y:S02]  /*2210*/  UISETP.NE.AND UP1, UPT, UR11, 0x20, UPT ;  /* 0x000000200b00788c */ /* 0x000fe4000bf25270 */
[----:B------:R-:W-:Y:S02]  /*2220*/  USEL UR4, URZ, 0x1, UP0 ;  /* 0x000000013f047887 */ /* 0x000fe40008000000 */
[----:B------:R-:W-:-:S02]  /*2230*/  USEL UR10, UR10, URZ, UP0 ;  /* 0x0000003f0a0a7287 */ /* 0x000fc40008000000 */
[----:B------:R-:W-:Y:S02]  /*2240*/  USEL UR11, UR11, URZ, UP1 ;  /* 0x0000003f0b0b7287 */ /* 0x000fe40008800000 */
[----:B------:R-:W-:Y:S01]  /*2250*/  LOP3.LUT R5, R5, UR4, RZ, 0x3c, !PT ;  /* 0x0000000405057c12 */ /* 0x000fe2000f8e3cff */
[----:B------:R-:W-:Y:S09]  /*2260*/  @P1 BRA `(.L_x_28) ;  /* 0xfffffffc00041947 */ /* 0x000ff2000383ffff */
.L_x_21:
[----:B01----:R-:W0:Y:S01]  /*2270*/  LDC R0, c[0x0][0x28c] ;  /* 0x0000a300ff007b82 */ /* 0x003e220000000800 */
[----:B------:R1:W-:Y:S01]  /*2280*/  SYNCS.ARRIVE.TRANS64.A1T0 RZ, [R108+UR50], RZ ;  /* 0x000000ff6cff79a7 */ /* 0x0003e20008100032 */
[----:B0-----:R-:W-:-:S13]  /*2290*/  ISETP.GE.AND P1, PT, R0, 0x1, PT ;  /* 0x000000010000780c */ /* 0x001fda0003f26270 */
[----:B-1----:R-:W-:Y:S05]  /*22a0*/  @!P1 BRA `(.L_x_29) ;  /* 0x0000000000309947 */ /* 0x002fea0003800000 */
[----:B------:R-:W-:Y:S05]  /*22b0*/  @!P0 BRA `(.L_x_30) ;  /* 0x0000000000048947 */ /* 0x000fea0003800000 */
[----:B------:R-:W-:Y:S01]  /*22c0*/  BPT.TRAP 0x1 ;  /* 0x000000040000795c */ /* 0x000fe20000300000 */
.L_x_30:
[----:B------:R-:W-:Y:S02]  /*22d0*/  UIADD3 UR4, UR46, UR44, URZ ;  /* 0x0000002c2e047290 */ /* 0x000fe4000fffe03f */
[----:B------:R-:W-:Y:S02]  /*22e0*/  UISETP.GT.U32.AND UP0, UPT, UR40, 0x1, UPT ;  /* 0x000000012800788c */ /* 0x000fe4000bf04070 */
[----:B------:R-:W-:-:S04]  /*22f0*/  USHF.L.U32 UR4, UR4, 0x3, URZ ;  /* 0x0000000304047899 */ /* 0x000fc8000800063f */
[----:B------:R-:W-:Y:S01]  /*2300*/  ULOP3.LUT UR4, UR4, 0xf8, URZ, 0xc0, !UPT ;  /* 0x000000f804047892 */ /* 0x000fe2000f8ec03f */
[----:B------:R-:W-:-:S03]  /*2310*/  PLOP3.LUT P0, PT, PT, PT, UP0, 0x80, 0x0 ;  /* 0x000000000000781c */ /* 0x000fc60003f0f008 */
[----:B------:R-:W-:-:S04]  /*2320*/  UIADD3 UR4, UR43, 0x100, UR4 ;  /* 0x000001002b047890 */ /* 0x000fc8000fffe004 */
[----:B------:R-:W-:-:S09]  /*2330*/  UPRMT UR4, URZ, 0x654, UR4 ;  /* 0x000006543f047896 */ /* 0x000fd20008000004 */
[----:B------:R-:W-:Y:S01]  /*2340*/  SYNCS.ARRIVE.TRANS64.RED.A1T0 RZ, [UR4], RZ ;  /* 0x000000ffffff79a7 */ /* 0x000fe20008100404 */
[----:B------:R-:W-:Y:S05]  /*2350*/  @P0 BRA `(.L_x_29) ;  /* 0x0000000000040947 */ /* 0x000fea0003800000 */
[----:B------:R-:W-:Y:S01]  /*2360*/  BPT.TRAP 0x1 ;  /* 0x000000040000795c */ /* 0x000fe20000300000 */
.L_x_29:
[----:B------:R-:W-:Y:S01]  /*2370*/  SHF.L.U32 R0, R113, 0x1f, RZ ;  /* 0x0000001f71007819 */ /* 0x000fe200000006ff */
[----:B------:R-:W-:Y:S01]  /*2380*/  UIADD3 UR44, UR49, UR44, URZ ;  /* 0x0000002c312c7290 */ /* 0x000fe2000fffe03f */
[----:B------:R-:W0:Y:S01]  /*2390*/  LDC R10, c[0x0][0x288] ;  /* 0x0000a200ff0a7b82 */ /* 0x000e220000000800 */
[----:B------:R-:W-:Y:S02]  /*23a0*/  IMAD.SHL.U32 R8, R106, 0x2, RZ ;  /* 0x000000026a087824 */ /* 0x000fe400078e00ff */
[----:B------:R-:W-:Y:S02]  /*23b0*/  USHF.R.U32.HI UR4, URZ, 0x5, UR44 ;  /* 0x000000053f047899 */ /* 0x000fe4000801162c */
[----:B------:R-:W-:Y:S01]  /*23c0*/  UISETP.GT.U32.AND UP0, UPT, UR44, 0x1f, UPT ;  /* 0x0000001f2c00788c */ /* 0x000fe2000bf04070 */
[----:B------:R-:W-:Y:S01]  /*23d0*/  SHF.R.S32.HI R9, RZ, 0x1f, R8 ;  /* 0x0000001fff097819 */ /* 0x000fe20000011408 */
[----:B------:R-:W-:Y:S01]  /*23e0*/  ULOP3.LUT UR4, UR4, 0x1, URZ, 0xc0, !UPT ;  /* 0x0000000104047892 */ /* 0x000fe2000f8ec03f */
[----:B------:R-:W1:Y:S01]  /*23f0*/  SYNCS.PHASECHK.TRANS64.TRYWAIT P0, [R107+UR45+0x10], R0 ;  /* 0x000010006b0075a7 */ /* 0x000e62000800016d */
[----:B------:R-:W-:-:S02]  /*2400*/  UISETP.LT.U32.AND UP0, UPT, UR49, 0x20, UP0 ;  /* 0x000000203100788c */ /* 0x000fc40008701070 */
[----:B------:R-:W-:Y:S02]  /*2410*/  UISETP.NE.U32.AND UP1, UPT, UR4, 0x1, UPT ;  /* 0x000000010400788c */ /* 0x000fe4000bf25070 */
[----:B------:R-:W-:Y:S02]  /*2420*/  USEL UR5, URZ, 0x1, !UP0 ;  /* 0x000000013f057887 */ /* 0x000fe4000c000000 */
[----:B------:R-:W-:Y:S02]  /*2430*/  UISETP.GT.U32.AND UP1, UPT, UR49, 0x1f, !UP1 ;  /* 0x0000001f3100788c */ /* 0x000fe4000cf24070 */
[----:B------:R-:W-:Y:S02]  /*2440*/  ULOP3.LUT UR44, UR44, 0x1f, URZ, 0xc0, !UPT ;  /* 0x0000001f2c2c7892 */ /* 0x000fe4000f8ec03f */
[----:B------:R-:W-:-:S04]  /*2450*/  USEL UR4, URZ, 0x1, !UP1 ;  /* 0x000000013f047887 */ /* 0x000fc8000c800000 */
[----:B------:R-:W-:Y:S01]  /*2460*/  ULOP3.LUT UR47, UR4, UR47, UR5, 0x96, !UPT ;  /* 0x0000002f042f7292 */ /* 0x000fe2000f8e9605 */
[----:B01----:R-:W-:Y:S11]  /*2470*/  @!P0 BRA `(.L_x_31) ;  /* 0x0000006c00188947 */ /* 0x003ff60003800000 */
.L_x_249:
[----:B0-----:R-:W-:Y:S01]  /*2480*/  IMAD.SHL.U32 R0, R19, 0x40, RZ ;  /* 0x0000004013007824 */ /* 0x001fe200078e00ff */
[----:B------:R-:W-:Y:S01]  /*2490*/  ULDC UR6, c[0x0][0x284] ;  /* 0x0000a10000067ab9 */ /* 0x000fe20000000800 */
[----:B------:R-:W-:Y:S01]  /*24a0*/  IMAD R3, R18, 0xa0, RZ ;  /* 0x000000a012037824 */ /* 0x000fe200078e02ff */
[----:B------:R-:W-:Y:S01]  /*24b0*/  SHF.R.S32.HI R18, RZ, 0x1f, R2 ;  /* 0x0000001fff127819 */ /* 0x000fe20000011402 */
[----:B------:R-:W-:Y:S01]  /*24c0*/  ULDC.64 UR4, c[0x0][0x5d0] ;  /* 0x0001740000047ab9 */ /* 0x000fe20000000a00 */
[----:B------:R-:W-:Y:S01]  /*24d0*/  ISETP.GE.AND P0, PT, R0, UR6, PT ;  /* 0x0000000600007c0c */ /* 0x000fe2000bf06270 */
[----:B------:R-:W-:Y:S01]  /*24e0*/  IMAD.WIDE.U32 R4, R2, UR4, R8 ;  /* 0x0000000402047c25 */ /* 0x000fe2000f8e0008 */
[----:B------:R-:W-:Y:S02]  /*24f0*/  SHF.R.S32.HI R11, RZ, 0x1f, R3 ;  /* 0x0000001fff0b7819 */ /* 0x000fe40000011403 */
[C---:B------:R-:W-:Y:S01]  /*2500*/  ISETP.GE.OR P0, PT, R3.reuse, R10, P0 ;  /* 0x0000000a0300720c */ /* 0x040fe20000706670 */
[----:B------:R-:W-:Y:S01]  /*2510*/  IMAD R7, R18, UR4, RZ ;  /* 0x0000000412077c24 */ /* 0x000fe2000f8e02ff */
[----:B------:R-:W-:-:S03]  /*2520*/  IADD3 R4, P1, R3, R4, RZ ;  /* 0x0000000403047210 */ /* 0x000fc60007f3e0ff */
[----:B------:R-:W-:-:S05]  /*2530*/  IMAD R7, R2, UR5, R7 ;  /* 0x0000000502077c24 */ /* 0x000fca000f8e0207 */
[----:B------:R-:W-:-:S03]  /*2540*/  IADD3.X R5, R11, R5, R7, P1, !PT ;  /* 0x000000050b057210 */ /* 0x000fc60000ffe407 */
[----:B------:R-:W-:Y:S05]  /*2550*/  @P0 BRA `(.L_x_32) ;  /* 0x0000004000e00947 */ /* 0x000fea0003800000 */
[----:B------:R-:W0:Y:S01]  /*2560*/  LDC.64 R12, c[0x0][0x5c8] ;  /* 0x00017200ff0c7b82 */ /* 0x000e220000000a00 */
[----:B------:R-:W-:Y:S01]  /*2570*/  IMAD.WIDE R14, R19, 0x40, R104 ;  /* 0x00000040130e7825 */ /* 0x000fe200078e0268 */
[----:B------:R-:W-:Y:S01]  /*2580*/  ULDC.64 UR4, c[0x0][0x5c0] ;  /* 0x0001700000047ab9 */ /* 0x000fe20000000a00 */
[----:B------:R-:W-:Y:S02]  /*2590*/  BSSY B0, `(.L_x_32) ;  /* 0x0000434000007945 */ /* 0x000fe40003800000 */
[----:B------:R-:W-:Y:S02]  /*25a0*/  IMAD R10, R106, -0x2, R10 ;  /* 0xfffffffe6a0a7824 */ /* 0x000fe400078e020a */
[----:B------:R-:W-:Y:S02]  /*25b0*/  IMAD.IADD R0, R111, 0x1, -R0 ;  /* 0x000000016f007824 */ /* 0x000fe400078e0a00 */
[----:B------:R-:W-:Y:S02]  /*25c0*/  IMAD.IADD R10, R10, 0x1, -R3 ;  /* 0x000000010a0a7824 */ /* 0x000fe400078e0a03 */
[----:B0-----:R-:W-:-:S02]  /*25d0*/  IMAD R6, R15, R12, RZ ;  /* 0x0000000c0f067224 */ /* 0x001fc400078e02ff */
[----:B------:R-:W-:-:S04]  /*25e0*/  IMAD.WIDE.U32 R4, R14, R12, R4 ;  /* 0x0000000c0e047225 */ /* 0x000fc800078e0004 */
[----:B------:R-:W-:Y:S01]  /*25f0*/  IMAD R7, R14, R13, R6 ;  /* 0x0000000d0e077224 */ /* 0x000fe200078e0206 */
[----:B------:R-:W-:-:S03]  /*2600*/  IADD3 R4, P0, R4, UR4, RZ ;  /* 0x0000000404047c10 */ /* 0x000fc6000ff1e0ff */
[----:B------:R-:W-:Y:S01]  /*2610*/  IMAD.IADD R7, R5, 0x1, R7 ;  /* 0x0000000105077824 */ /* 0x000fe200078e0207 */
[----:B------:R-:W-:-:S04]  /*2620*/  LEA R6, P1, R12, R4, 0x3 ;  /* 0x000000040c067211 */ /* 0x000fc800078218ff */
[----:B------:R-:W-:Y:S02]  /*2630*/  IADD3.X R5, R7, UR5, RZ, P0, !PT ;  /* 0x0000000507057c10 */ /* 0x000fe400087fe4ff */
[----:B-----5:R-:W-:Y:S02]  /*2640*/  ISETP.NE.AND P0, PT, R23, RZ, PT ;  /* 0x000000ff1700720c */ /* 0x020fe40003f05270 */
[----:B------:R-:W-:-:S11]  /*2650*/  LEA.HI.X R7, R12, R5, R13, 0x3, P1 ;  /* 0x000000050c077211 */ /* 0x000fd600008f1c0d */
[----:B------:R-:W-:Y:S05]  /*2660*/  @!P0 BRA `(.L_x_33) ;  /* 0x0000003000388947 */ /* 0x000fea0003800000 */
[----:B------:R-:W0:Y:S01]  /*2670*/  LDC.64 R20, c[0x0][0x5b0] ;  /* 0x00016c00ff147b82 */ /* 0x000e220000000a00 */
[----:B------:R-:W-:Y:S01]  /*2680*/  ULDC.64 UR4, c[0x0][0x5b8] ;  /* 0x00016e0000047ab9 */ /* 0x000fe20000000a00 */
[----:B------:R-:W-:Y:S01]  /*2690*/  ISETP.GE.AND P2, PT, R0, 0x1, PT ;  /* 0x000000010000780c */ /* 0x000fe20003f46270 */
[----:B------:R-:W-:Y:S01]  /*26a0*/  IMAD.WIDE.U32 R8, R2, UR4, R8 ;  /* 0x0000000402087c25 */ /* 0x000fe2000f8e0008 */
[----:B------:R-:W-:Y:S02]  /*26b0*/  BSSY B1, `(.L_x_34) ;  /* 0x000000e000017945 */ /* 0x000fe40003800000 */
[----:B------:R-:W-:Y:S01]  /*26c0*/  ISETP.LT.OR P4, PT, R10, 0x1, !P2 ;  /* 0x000000010a00780c */ /* 0x000fe20005781670 */
[----:B------:R-:W-:Y:S01]  /*26d0*/  IMAD R13, R18, UR4, RZ ;  /* 0x00000004120d7c24 */ /* 0x000fe2000f8e02ff */
[----:B------:R-:W1:Y:S01]  /*26e0*/  LDC.64 R114, c[0x0][0x5a8] ;  /* 0x00016a00ff727b82 */ /* 0x000e620000000a00 */
[----:B------:R-:W-:Y:S02]  /*26f0*/  IADD3 R8, P0, R3, R8, RZ ;  /* 0x0000000803087210 */ /* 0x000fe40007f1e0ff */
[----:B------:R-:W-:-:S05]  /*2700*/  IMAD R13, R2, UR5, R13 ;  /* 0x00000005020d7c24 */ /* 0x000fca000f8e020d */
[----:B------:R-:W-:Y:S01]  /*2710*/  IADD3.X R9, R11, R9, R13, P0, !PT ;  /* 0x000000090b097210 */ /* 0x000fe200007fe40d */
[-C--:B0-----:R-:W-:Y:S02]  /*2720*/  IMAD R11, R15, R20.reuse, RZ ;  /* 0x000000140f0b7224 */ /* 0x081fe400078e02ff */
[----:B------:R-:W-:-:S04]  /*2730*/  IMAD.WIDE.U32 R2, R14, R20, R8 ;  /* 0x000000140e027225 */ /* 0x000fc800078e0008 */
[----:B------:R-:W-:Y:S01]  /*2740*/  IMAD R19, R14, R21, R11 ;  /* 0x000000150e137224 */ /* 0x000fe200078e020b */
[----:B-1----:R-:W-:-:S04]  /*2750*/  IADD3 R2, P0, R2, R114, RZ ;  /* 0x0000007202027210 */ /* 0x002fc80007f1e0ff */
[----:B------:R-:W-:Y:S01]  /*2760*/  IADD3.X R3, R115, R3, R19, P0, !PT ;  /* 0x0000000373037210 */ /* 0x000fe200007fe413 */
[----:B------:R-:W-:Y:S08]  /*2770*/  @P4 BRA `(.L_x_35) ;  /* 0x0000000000044947 */ /* 0x000ff00003800000 */
[----:B------:R0:W5:Y:S02]  /*2780*/  LDG.E.U8 R112, desc[UR38][R2.64] ;  /* 0x0000002602707981 */ /* 0x000164000c1e1100 */
.L_x_35:
[----:B------:R-:W-:Y:S05]  /*2790*/  BSYNC B1 ;  /* 0x0000000000017941 */ /* 0x000fea0003800000 */
.L_x_34:
[C---:B------:R-:W-:Y:S01]  /*27a0*/  SHF.L.U64.HI R13, R20.reuse, 0x3, R21 ;  /* 0x00000003140d7819 */ /* 0x040fe20000010215 */
[----:B------:R-:W-:Y:S01]  /*27b0*/  IMAD.SHL.U32 R12, R20, 0x8, RZ ;  /* 0x00000008140c7824 */ /* 0x000fe200078e00ff */
[----:B-----5:R-:W-:Y:S01]  /*27c0*/  LOP3.LUT R11, R112, 0xffff, RZ, 0xc0, !PT ;  /* 0x0000ffff700b7812 */ /* 0x020fe200078ec0ff */
[----:B------:R-:W-:Y:S01]  /*27d0*/  BSSY B1, `(.L_x_36) ;  /* 0x0000016000017945 */ /* 0x000fe20003800000 */
[----:B------:R-:W-:Y:S01]  /*27e0*/  ISETP.LT.OR P2, PT, R10, 0x2, !P2 ;  /* 0x000000020a00780c */ /* 0x000fe20005741670 */
[----:B------:R-:W-:Y:S01]  /*27f0*/  IMAD.WIDE.U32 R12, R14, R20, R12 ;  /* 0x000000140e0c7225 */ /* 0x000fe200078e000c */
[----:B------:R-:W-:Y:S02]  /*2800*/  PRMT R18, R11, 0x8880, RZ ;  /* 0x000088800b127816 */ /* 0x000fe400000000ff */
[----:B------:R-:W-:Y:S01]  /*2810*/  ISETP.GE.AND P1, PT, R0, 0x9, PT ;  /* 0x000000090000780c */ /* 0x000fe20003f26270 */
[----:B------:R-:W-:Y:S01]  /*2820*/  IMAD.IADD R14, R19, 0x1, R13 ;  /* 0x00000001130e7824 */ /* 0x000fe200078e020d */
[----:B------:R-:W-:Y:S01]  /*2830*/  IADD3 R8, P0, P3, R8, R114, R12 ;  /* 0x0000007208087210 */ /* 0x000fe20007b1e00c */
[----:B------:R-:W-:Y:S01]  /*2840*/  IMAD R11, R18, R23, RZ ;  /* 0x00000017120b7224 */ /* 0x000fe200078e02ff */
[----:B------:R-:W-:-:S02]  /*2850*/  ISETP.LT.OR P6, PT, R10, 0x1, !P1 ;  /* 0x000000010a00780c */ /* 0x000fc40004fc1670 */
[----:B------:R-:W-:Y:S01]  /*2860*/  IADD3.X R9, R9, R115, R14, P0, P3 ;  /* 0x0000007309097210 */ /* 0x000fe200007e640e */
[----:B------:R-:W-:Y:S01]  /*2870*/  @!P4 IMAD R13, R88, R22, R11 ;  /* 0x00000016580dc224 */ /* 0x000fe200078e020b */
[C---:B------:R-:W-:Y:S02]  /*2880*/  ISETP.GE.AND P3, PT, R10.reuse, 0x9, PT ;  /* 0x000000090a00780c */ /* 0x040fe40003f66270 */
[----:B------:R-:W-:Y:S02]  /*2890*/  ISETP.GE.AND P0, PT, R10, 0xa, PT ;  /* 0x0000000a0a00780c */ /* 0x000fe40003f06270 */
[----:B------:R1:W-:Y:S01]  /*28a0*/  @!P4 STG.E.U8 desc[UR38][R4.64], R13 ;  /* 0x0000000d0400c986 */ /* 0x0003e2000c101126 */
[----:B------:R-:W-:Y:S02]  /*28b0*/  ISETP.LT.OR P5, PT, R0, 0x1, !P3 ;  /* 0x000000010000780c */ /* 0x000fe40005fa1670 */
[----:B------:R-:W-:Y:S02]  /*28c0*/  ISETP.LT.OR P1, PT, R10, 0x2, !P1 ;  /* 0x000000020a00780c */ /* 0x000fe40004f21670 */
[----:B------:R-:W-:-:S02]  /*28d0*/  ISETP.LT.OR P4, PT, R0, 0x1, !P0 ;  /* 0x000000010000780c */ /* 0x000fc40004781670 */
[----:B------:R-:W-:Y:S01]  /*28e0*/  ISETP.LT.OR P3, PT, R0, 0x9, !P3 ;  /* 0x000000090000780c */ /* 0x000fe20005f61670 */
[----:B------:R-:W-:-:S12]  /*28f0*/  @P2 BRA `(.L_x_37) ;  /* 0x00000000000c2947 */ /* 0x000fd80003800000 */
[----:B------:R-:W2:Y:S02]  /*2900*/  LDG.E.U8 R112, desc[UR38][R2.64+0x1] ;  /* 0x0000012602707981 */ /* 0x000ea4000c1e1100 */
[----:B--2---:R-:W-:-:S05]  /*2910*/  PRMT R12, R112, 0x8880, RZ ;  /* 0x00008880700c7816 */ /* 0x004fca00000000ff */
[----:B------:R-:W-:-:S07]  /*2920*/  IMAD R11, R12, R23, RZ ;  /* 0x000000170c0b7224 */ /* 0x000fce00078e02ff */
.L_x_37:
[----:B------:R-:W-:Y:S05]  /*2930*/  BSYNC B1 ;  /* 0x0000000000017941 */ /* 0x000fea0003800000 */
.L_x_36:
[----:B------:R-:W-:Y:S01]  /*2940*/  @!P2 IMAD R89, R89, R22, R11 ;  /* 0x000000165959a224 */ /* 0x000fe200078e020b */
[----:B------:R-:W-:Y:S04]  /*2950*/  BSSY B1, `(.L_x_38) ;  /* 0x0000006000017945 */ /* 0x000fe80003800000 */
[----:B------:R2:W-:Y:S01]  /*2960*/  @!P2 STG.E.U8 desc[UR38][R4.64+0x1], R89 ;  /* 0x000001590400a986 */ /* 0x0005e2000c101126 */
[----:B------:R-:W-:Y:S05]  /*2970*/  @P6 BRA `(.L_x_39) ;  /* 0x00000000000c6947 */ /* 0x000fea0003800000 */
[----:B------:R-:W3:Y:S02]  /*2980*/  LDG.E.U8 R112, desc[UR38][R8.64] ;  /* 0x0000002608707981 */ /* 0x000ee4000c1e1100 */
[----:B---3--:R-:W-:-:S05]  /*2990*/  PRMT R12, R112, 0x8880, RZ ;  /* 0x00008880700c7816 */ /* 0x008fca00000000ff */
[----:B------:R-:W-:-:S07]  /*29a0*/  IMAD R11, R12, R23, RZ ;  /* 0x000000170c0b7224 */ /* 0x000fce00078e02ff */
.L_x_39:
[----:B------:R-:W-:Y:S05]  /*29b0*/  BSYNC B1 ;  /* 0x0000000000017941 */ /* 0x000fea0003800000 */
.L_x_38:
[----:B-1----:R-:W-:Y:S01]  /*29c0*/  @!P6 IMAD R13, R90, R22, R11 ;  /* 0x000000165a0de224 */ /* 0x002fe200078e020b */
[----:B------:R-:W-:Y:S04]  /*29d0*/  BSSY B1, `(.L_x_40) ;  /* 0x0000006000017945 */ /* 0x000fe80003800000 */
[----:B------:R1:W-:Y:S01]  /*29e0*/  @!P6 STG.E.U8 desc[UR38][R6.64], R13 ;  /* 0x0000000d0600e986 */ /* 0x0003e2000c101126 */
[----:B------:R-:W-:Y:S05]  /*29f0*/  @P1 BRA `(.L_x_41) ;  /* 0x00000000000c1947 */ /* 0x000fea0003800000 */
[----:B------:R-:W3:Y:S02]  /*2a00*/  LDG.E.U8 R112, desc[UR38][R8.64+0x1] ;  /* 0x0000012608707981 */ /* 0x000ee4000c1e1100 */
[----:B---3--:R-:W-:-:S05]  /*2a10*/  PRMT R12, R112, 0x8880, RZ ;  /* 0x00008880700c7816 */ /* 0x008fca00000000ff */
[----:B------:R-:W-:-:S07]  /*2a20*/  IMAD R11, R12, R23, RZ ;  /* 0x000000170c0b7224 */ /* 0x000fce00078e02ff */
.L_x_41:
[----:B------:R-:W-:Y:S05]  /*2a30*/  BSYNC B1 ;  /* 0x0000000000017941 */ /* 0x000fea0003800000 */
.L_x_40:
[----:B------:R-:W-:Y:S01]  /*2a40*/  @!P1 IMAD R91, R91, R22, R11 ;  /* 0x000000165b5b9224 */ /* 0x000fe200078e020b */
[----:B------:R-:W-:Y:S04]  /*2a50*/  BSSY B1, `(.L_x_42) ;  /* 0x0000006000017945 */ /* 0x000fe80003800000 */
[----:B------:R3:W-:Y:S01]  /*2a60*/  @!P1 STG.E.U8 desc[UR38][R6.64+0x1], R91 ;  /* 0x0000015b06009986 */ /* 0x0007e2000c101126 */
[----:B------:R-:W-:Y:S05]  /*2a70*/  @P5 BRA `(.L_x_43) ;  /* 0x00000000000c5947 */ /* 0x000fea0003800000 */
[----:B------:R-:W4:Y:S02]  /*2a80*/  LDG.E.U8 R112, desc[UR38][R2.64+0x8] ;  /* 0x0000082602707981 */ /* 0x000f24000c1e1100 */
[----:B----4-:R-:W-:-:S05]  /*2a90*/  PRMT R12, R112, 0x8880, RZ ;  /* 0x00008880700c7816 */ /* 0x010fca00000000ff */
[----:B------:R-:W-:-:S07]  /*2aa0*/  IMAD R11, R12, R23, RZ ;  /* 0x000000170c0b7224 */ /* 0x000fce00078e02ff */
.L_x_43:
[----:B------:R-:W-:Y:S05]  /*2ab0*/  BSYNC B1 ;  /* 0x0000000000017941 */ /* 0x000fea0003800000 */
.L_x_42:
[----:B-1----:R-:W-:Y:S01]  /*2ac0*/  @!P5 IMAD R13, R92, R22, R11 ;  /* 0x000000165c0dd224 */ /* 0x002fe200078e020b */
[----:B------:R-:W-:Y:S04]  /*2ad0*/  BSSY B1, `(.L_x_44) ;  /* 0x0000006000017945 */ /* 0x000fe80003800000 */
[----:B------:R1:W-:Y:S01]  /*2ae0*/  @!P5 STG.E.U8 desc[UR38][R4.64+0x8], R13 ;  /* 0x0000080d0400d986 */ /* 0x0003e2000c101126 */
[----:B------:R-:W-:Y:S05]  /*2af0*/  @P4 BRA `(.L_x_45) ;  /* 0x00000000000c4947 */ /* 0x000fea0003800000 */
[----:B------:R-:W4:Y:S02]  /*2b00*/  LDG.E.U8 R112, desc[UR38][R2.64+0x9] ;  /* 0x0000092602707981 */ /* 0x000f24000c1e1100 */
[----:B----4-:R-:W-:-:S05]  /*2b10*/  PRMT R12, R112, 0x8880, RZ ;  /* 0x00008880700c7816 */ /* 0x010fca00000000ff */
[----:B------:R-:W-:-:S07]  /*2b20*/  IMAD R11, R12, R23, RZ ;  /* 0x000000170c0b7224 */ /* 0x000fce00078e02ff */
.L_x_45:
[----:B------:R-:W-:Y:S05]  /*2b30*/  BSYNC B1 ;  /* 0x0000000000017941 */ /* 0x000fea0003800000 */
.L_x_44:
[----:B------:R-:W-:Y:S01]  /*2b40*/  @!P4 IMAD R93, R93, R22, R11 ;  /* 0x000000165d5dc224 */ /* 0x000fe200078e020b */
[----:B------:R-:W-:Y:S04]  /*2b50*/  BSSY B1, `(.L_x_46) ;  /* 0x0000006000017945 */ /* 0x000fe80003800000 */
[----:B------:R4:W-:Y:S01]  /*2b60*/  @!P4 STG.E.U8 desc[UR38][R4.64+0x9], R93 ;  /* 0x0000095d0400c986 */ /* 0x0009e2000c101126 */
[----:B------:R-:W-:Y:S05]  /*2b70*/  @P3 BRA `(.L_x_47) ;  /* 0x00000000000c3947 */ /* 0x000fea0003800000 */
[----:B------:R-:W5:Y:S02]  /*2b80*/  LDG.E.U8 R112, desc[UR38][R8.64+0x8] ;  /* 0x0000082608707981 */ /* 0x000f64000c1e1100 */
[----:B-----5:R-:W-:-:S05]  /*2b90*/  PRMT R12, R112, 0x8880, RZ ;  /* 0x00008880700c7816 */ /* 0x020fca00000000ff */
[----:B------:R-:W-:-:S07]  /*2ba0*/  IMAD R11, R12, R23, RZ ;  /* 0x000000170c0b7224 */ /* 0x000fce00078e02ff */
.L_x_47:
[----:B------:R-:W-:Y:S05]  /*2bb0*/  BSYNC B1 ;  /* 0x0000000000017941 */ /* 0x000fea0003800000 */
.L_x_46:
[----:B------:R-:W-:Y:S01]  /*2bc0*/  ISETP.LT.OR P0, PT, R0, 0x9, !P0 ;  /* 0x000000090000780c */ /* 0x000fe20004701670 */
[----:B-1----:R-:W-:Y:S01]  /*2bd0*/  @!P3 IMAD R13, R94, R22, R11 ;  /* 0x000000165e0db224 */ /* 0x002fe200078e020b */
[C---:B------:R-:W-:Y:S01]  /*2be0*/  ISETP.GE.AND P2, PT, R10.reuse, 0x11, PT ;  /* 0x000000110a00780c */ /* 0x040fe20003f46270 */
[----:B------:R-:W-:Y:S01]  /*2bf0*/  BSSY B1, `(.L_x_48) ;  /* 0x000000d000017945 */ /* 0x000fe20003800000 */
[C---:B------:R-:W-:Y:S02]  /*2c00*/  ISETP.GE.AND P1, PT, R10.reuse, 0x12, PT ;  /* 0x000000120a00780c */ /* 0x040fe40003f26270 */
[----:B------:R1:W-:Y:S01]  /*2c10*/  @!P3 STG.E.U8 desc[UR38][R6.64+0x8], R13 ;  /* 0x0000080d0600b986 */ /* 0x0003e2000c101126 */
[----:B------:R-:W-:Y:S02]  /*2c20*/  ISETP.GE.AND P3, PT, R10, 0x19, PT ;  /* 0x000000190a00780c */ /* 0x000fe40003f66270 */
[C---:B------:R-:W-:Y:S02]  /*2c30*/  ISETP.LT.OR P5, PT, R0.reuse, 0x1, !P2 ;  /* 0x000000010000780c */ /* 0x040fe400057a1670 */
[----:B------:R-:W-:-:S02]  /*2c40*/  ISETP.LT.OR P4, PT, R0, 0x1, !P1 ;  /* 0x000000010000780c */ /* 0x000fc40004f81670 */
[C---:B------:R-:W-:Y:S02]  /*2c50*/  ISETP.LT.OR P2, PT, R0.reuse, 0x9, !P2 ;  /* 0x000000090000780c */ /* 0x040fe40005741670 */
[C---:B------:R-:W-:Y:S02]  /*2c60*/  ISETP.LT.OR P1, PT, R0.reuse, 0x9, !P1 ;  /* 0x000000090000780c */ /* 0x040fe40004f21670 */
[----:B------:R-:W-:Y:S01]  /*2c70*/  ISETP.LT.OR P6, PT, R0, 0x1, !P3 ;  /* 0x000000010000780c */ /* 0x000fe20005fc1670 */
[----:B-1----:R-:W-:-:S12]  /*2c80*/  @P0 BRA `(.L_x_49) ;  /* 0x00000000000c0947 */ /* 0x002fd80003800000 */
[----:B------:R-:W5:Y:S02]  /*2c90*/  LDG.E.U8 R112, desc[UR38][R8.64+0x9] ;  /* 0x0000092608707981 */ /* 0x000f64000c1e1100 */
[----:B-----5:R-:W-:-:S05]  /*2ca0*/  PRMT R12, R112, 0x8880, RZ ;  /* 0x00008880700c7816 */ /* 0x020fca00000000ff */
[----:B------:R-:W-:-:S07]  /*2cb0*/  IMAD R11, R12, R23, RZ ;  /* 0x000000170c0b7224 */ /* 0x000fce00078e02ff */
.L_x_49:
[----:B------:R-:W-:Y:S05]  /*2cc0*/  BSYNC B1 ;  /* 0x0000000000017941 */ /* 0x000fea0003800000 */
.L_x_48:
[----:B------:R-:W-:Y:S01]  /*2cd0*/  @!P0 IMAD R95, R95, R22, R11 ;  /* 0x000000165f5f8224 */ /* 0x000fe200078e020b */
[----:B------:R-:W-:Y:S04]  /*2ce0*/  BSSY B1, `(.L_x_50) ;  /* 0x0000006000017945 */ /* 0x000fe80003800000 */
[----:B------:R1:W-:Y:S01]  /*2cf0*/  @!P0 STG.E.U8 desc[UR38][R6.64+0x9], R95 ;  /* 0x0000095f06008986 */ /* 0x0003e2000c101126 */
[----:B------:R-:W-:Y:S05]  /*2d00*/  @P5 BRA `(.L_x_51) ;  /* 0x00000000000c5947 */ /* 0x000fea0003800000 */
[----:B------:R-:W5:Y:S02]  /*2d10*/  LDG.E.U8 R112, desc[UR38][R2.64+0x10] ;  /* 0x0000102602707981 */ /* 0x000f64000c1e1100 */
[----:B-----5:R-:W-:-:S05]  /*2d20*/  PRMT R12, R112, 0x8880, RZ ;  /* 0x00008880700c7816 */ /* 0x020fca00000000ff */
[----:B------:R-:W-:-:S07]  /*2d30*/  IMAD R11, R12, R23, RZ ;  /* 0x000000170c0b7224 */ /* 0x000fce00078e02ff */
.L_x_51:
[----:B------:R-:W-:Y:S05]  /*2d40*/  BSYNC B1 ;  /* 0x0000000000017941 */ /* 0x000fea0003800000 */
.L_x_50:
[----:B------:R-:W-:Y:S01]  /*2d50*/  @!P5 IMAD R13, R96, R22, R11 ;  /* 0x00000016600dd224 */ /* 0x000fe200078e020b */
[----:B------:R-:W-:Y:S04]  /*2d60*/  BSSY B1, `(.L_x_52) ;  /* 0x0000006000017945 */ /* 0x000fe80003800000 */
[----:B------:R0:W-:Y:S01]  /*2d70*/  @!P5 STG.E.U8 desc[UR38][R4.64+0x10], R13 ;  /* 0x0000100d0400d986 */ /* 0x0001e2000c101126 */
[----:B------:R-:W-:Y:S05]  /*2d80*/  @P4 BRA `(.L_x_53) ;  /* 0x00000000000c4947 */ /* 0x000fea0003800000 */
[----:B------:R-:W5:Y:S02]  /*2d90*/  LDG.E.U8 R112, desc[UR38][R2.64+0x11] ;  /* 0x0000112602707981 */ /* 0x000f64000c1e1100 */
[----:B-----5:R-:W-:-:S05]  /*2da0*/  PRMT R12, R112, 0x8880, RZ ;  /* 0x00008880700c7816 */ /* 0x020fca00000000ff */
[----:B------:R-:W-:-:S07]  /*2db0*/  IMAD R11, R12, R23, RZ ;  /* 0x000000170c0b7224 */ /* 0x000fce00078e02ff */
.L_x_53:
[----:B------:R-:W-:Y:S05]  /*2dc0*/  BSYNC B1 ;  /* 0x0000000000017941 */ /* 0x000fea0003800000 */
.L_x_52:
[----:B------:R-:W-:Y:S01]  /*2dd0*/  @!P4 IMAD R97, R97, R22, R11 ;  /* 0x000000166161c224 */ /* 0x000fe200078e020b */
[----:B------:R-:W-:Y:S04]  /*2de0*/  BSSY B1, `(.L_x_54) ;  /* 0x0000006000017945 */ /* 0x000fe80003800000 */
[----:B------:R0:W-:Y:S01]  /*2df0*/  @!P4 STG.E.U8 desc[UR38][R4.64+0x11], R97 ;  /* 0x000011610400c986 */ /* 0x0001e2000c101126 */
[----:B------:R-:W-:Y:S05]  /*2e00*/  @P2 BRA `(.L_x_55) ;  /* 0x00000000000c2947 */ /* 0x000fea0003800000 */
[----:B------:R-:W5:Y:S02]  /*2e10*/  LDG.E.U8 R112, desc[UR38][R8.64+0x10] ;  /* 0x0000102608707981 */ /* 0x000f64000c1e1100 */
[----:B-----5:R-:W-:-:S05]  /*2e20*/  PRMT R12, R112, 0x8880, RZ ;  /* 0x00008880700c7816 */ /* 0x020fca00000000ff */
[----:B------:R-:W-:-:S07]  /*2e30*/  IMAD R11, R12, R23, RZ ;  /* 0x000000170c0b7224 */ /* 0x000fce00078e02ff */
.L_x_55:
[----:B------:R-:W-:Y:S05]  /*2e40*/  BSYNC B1 ;  /* 0x0000000000017941 */ /* 0x000fea0003800000 */
.L_x_54:
[----:B0-----:R-:W-:Y:S01]  /*2e50*/  @!P2 IMAD R13, R98, R22, R11 ;  /* 0x00000016620da224 */ /* 0x001fe200078e020b */
[----:B------:R-:W-:Y:S04]  /*2e60*/  BSSY B1, `(.L_x_56) ;  /* 0x0000006000017945 */ /* 0x000fe80003800000 */
[----:B------:R0:W-:Y:S01]  /*2e70*/  @!P2 STG.E.U8 desc[UR38][R6.64+0x10], R13 ;  /* 0x0000100d0600a986 */ /* 0x0001e2000c101126 */
[----:B------:R-:W-:Y:S05]  /*2e80*/  @P1 BRA `(.L_x_57) ;  /* 0x00000000000c1947 */ /* 0x000fea0003800000 */
[----:B------:R-:W5:Y:S02]  /*2e90*/  LDG.E.U8 R112, desc[UR38][R8.64+0x11] ;  /* 0x0000112608707981 */ /* 0x000f64000c1e1100 */
[----:B-----5:R-:W-:-:S05]  /*2ea0*/  PRMT R12, R112, 0x8880, RZ ;  /* 0x00008880700c7816 */ /* 0x020fca00000000ff */
[----:B------:R-:W-:-:S07]  /*2eb0*/  IMAD R11, R12, R23, RZ ;  /* 0x000000170c0b7224 */ /* 0x000fce00078e02ff */
.L_x_57:
[----:B------:R-:W-:Y:S05]  /*2ec0*/  BSYNC B1 ;  /* 0x0000000000017941 */ /* 0x000fea0003800000 */
.L_x_56:
[----:B------:R-:W-:Y:S01]  /*2ed0*/  @!P1 IMAD R99, R99, R22, R11 ;  /* 0x0000001663639224 */ /* 0x000fe200078e020b */
[----:B------:R-:W-:Y:S04]  /*2ee0*/  BSSY B1, `(.L_x_58) ;  /* 0x0000006000017945 */ /* 0x000fe80003800000 */
[----:B------:R0:W-:Y:S01]  /*2ef0*/  @!P1 STG.E.U8 desc[UR38][R6.64+0x11], R99 ;  /* 0x0000116306009986 */ /* 0x0001e2000c101126 */
[----:B------:R-:W-:Y:S05]  /*2f00*/  @P6 BRA `(.L_x_59) ;  /* 0x00000000000c6947 */ /* 0x000fea0003800000 */
[----:B------:R-:W5:Y:S02]  /*2f10*/  LDG.E.U8 R112, desc[UR38][R2.64+0x18] ;  /* 0x0000182602707981 */ /* 0x000f64000c1e1100 */
[----:B-----5:R-:W-:-:S05]  /*2f20*/  PRMT R12, R112, 0x8880, RZ ;  /* 0x00008880700c7816 */ /* 0x020fca00000000ff */
[----:B------:R-:W-:-:S07]  /*2f30*/  IMAD R11, R12, R23, RZ ;  /* 0x000000170c0b7224 */ /* 0x000fce00078e02ff */
.L_x_59:
[----:B------:R-:W-:Y:S05]  /*2f40*/  BSYNC B1 ;  /* 0x0000000000017941 */ /* 0x000fea0003800000 */
.L_x_58:
[----:B------:R-:W-:Y:S01]  /*2f50*/  ISETP.GE.AND P2, PT, R10, 0x1a, PT ;  /* 0x0000001a0a00780c */ /* 0x000fe20003f46270 */
[----:B0-----:R-:W-:Y:S01]  /*2f60*/  @!P6 IMAD R13, R100, R22, R11 ;  /* 0x00000016640de224 */ /* 0x001fe200078e020b */
[----:B------:R-:W-:Y:S01]  /*2f70*/  ISETP.GE.AND P1, PT, R10, 0x21, PT ;  /* 0x000000210a00780c */ /* 0x000fe20003f26270 */
[----:B------:R-:W-:Y:S01]  /*2f80*/  BSSY B1, `(.L_x_60) ;  /* 0x000000d000017945 */ /* 0x000fe20003800000 */
[----:B------:R-:W-:Y:S02]  /*2f90*/  ISETP.LT.OR P4, PT, R0, 0x1, !P2 ;  /* 0x000000010000780c */ /* 0x000fe40005781670 */
[----:B------:R-:W-:Y:S01]  /*2fa0*/  ISETP.GE.AND P0, PT, R10, 0x22, PT ;  /* 0x000000220a00780c */ /* 0x000fe20003f06270 */
[----:B------:R0:W-:Y:S01]  /*2fb0*/  @!P6 STG.E.U8 desc[UR38][R4.64+0x18], R13 ;  /* 0x0000180d0400e986 */ /* 0x0001e2000c101126 */
[C---:B------:R-:W-:Y:S02]  /*2fc0*/  ISETP.LT.OR P6, PT, R0.reuse, 0x1, !P1 ;  /* 0x000000010000780c */ /* 0x040fe40004fc1670 */
[----:B------:R-:W-:-:S02]  /*2fd0*/  ISETP.LT.OR P3, PT, R0, 0x9, !P3 ;  /* 0x000000090000780c */ /* 0x000fc40005f61670 */
[C---:B------:R-:W-:Y:S02]  /*2fe0*/  ISETP.LT.OR P2, PT, R0.reuse, 0x9, !P2 ;  /* 0x000000090000780c */ /* 0x040fe40005741670 */
[C---:B------:R-:W-:Y:S02]  /*2ff0*/  ISETP.LT.OR P5, PT, R0.reuse, 0x1, !P0 ;  /* 0x000000010000780c */ /* 0x040fe400047a1670 */
[----:B------:R-:W-:Y:S01]  /*3000*/  ISETP.LT.OR P1, PT, R0, 0x9, !P1 ;  /* 0x000000090000780c */ /* 0x000fe20004f21670 */
[----:B------:R-:W-:-:S12]  /*3010*/  @P4 BRA `(.L_x_61) ;  /* 0x00000000000c4947 */ /* 0x000fd80003800000 */
[----:B------:R-:W5:Y:S02]  /*3020*/  LDG.E.U8 R112, desc[UR38][R2.64+0x19] ;  /* 0x0000192602707981 */ /* 0x000f64000c1e1100 */
[----:B-----5:R-:W-:-:S05]  /*3030*/  PRMT R12, R112, 0x8880, RZ ;  /* 0x00008880700c7816 */ /* 0x020fca00000000ff */
[----:B------:R-:W-:-:S07]  /*3040*/  IMAD R11, R12, R23, RZ ;  /* 0x000000170c0b7224 */ /* 0x000fce00078e02ff */
.L_x_61:
[----:B------:R-:W-:Y:S05]  /*3050*/  BSYNC B1 ;  /* 0x0000000000017941 */ /* 0x000fea0003800000 */
.L_x_60:
[----:B------:R-:W-:Y:S01]  /*3060*/  @!P4 IMAD R101, R101, R22, R11 ;  /* 0x000000166565c224 */ /* 0x000fe200078e020b */
[----:B------:R-:W-:Y:S04]  /*3070*/  BSSY B1, `(.L_x_62) ;  /* 0x0000006000017945 */ /* 0x000fe80003800000 */
[----:B------:R0:W-:Y:S01]  /*3080*/  @!P4 STG.E.U8 desc[UR38][R4.64+0x19], R101 ;  /* 0x000019650400c986 */ /* 0x0001e2000c101126 */
[----:B------:R-:W-:Y:S05]  /*3090*/  @P3 BRA `(.L_x_63) ;  /* 0x00000000000c3947 */ /* 0x000fea0003800000 */
[----:B------:R-:W5:Y:S02]  /*30a0*/  LDG.E.U8 R112, desc[UR38][R8.64+0x18] ;  /* 0x0000182608707981 */ /* 0x000f64000c1e1100 */
[----:B-----5:R-:W-:-:S05]  /*30b0*/  PRMT R12, R112, 0x8880, RZ ;  /* 0x00008880700c7816 */ /* 0x020fca00000000ff */
[----:B------:R-:W-:-:S07]  /*30c0*/  IMAD R11, R12, R23, RZ ;  /* 0x000000170c0b7224 */ /* 0x000fce00078e02ff */
.L_x_63:
[----:B------:R-:W-:Y:S05]  /*30d0*/  BSYNC B1 ;  /* 0x0000000000017941 */ /* 0x000fea0003800000 */
.L_x_62:
[----:B0-----:R-:W-:Y:S01]  /*30e0*/  @!P3 IMAD R13, R102, R22, R11 ;  /* 0x00000016660db224 */ /* 0x001fe200078e020b */
[----:B------:R-:W-:Y:S04]  /*30f0*/  BSSY B1, `(.L_x_64) ;  /* 0x0000006000017945 */ /* 0x000fe80003800000 */
[----:B------:R0:W-:Y:S01]  /*3100*/  @!P3 STG.E.U8 desc[UR38][R6.64+0x18], R13 ;  /* 0x0000180d0600b986 */ /* 0x0001e2000c101126 */
[----:B------:R-:W-:Y:S05]  /*3110*/  @P2 BRA `(.L_x_65) ;  /* 0x00000000000c2947 */ /* 0x000fea0003800000 */
[----:B------:R-:W5:Y:S02]  /*3120*/  LDG.E.U8 R112, desc[UR38][R8.64+0x19] ;  /* 0x0000192608707981 */ /* 0x000f64000c1e1100 */
[----:B-----5:R-:W-:-:S05]  /*3130*/  PRMT R12, R112, 0x8880, RZ ;  /* 0x00008880700c7816 */ /* 0x020fca00000000ff */
[----:B------:R-:W-:-:S07]  /*3140*/  IMAD R11, R12, R23, RZ ;  /* 0x000000170c0b7224 */ /* 0x000fce00078e02ff */
.L_x_65:
[----:B------:R-:W-:Y:S05]  /*3150*/  BSYNC B1 ;  /* 0x0000000000017941 */ /* 0x000fea0003800000 */
.L_x_64:
[----:B------:R-:W-:Y:S01]  /*3160*/  @!P2 IMAD R103, R103, R22, R11 ;  /* 0x000000166767a224 */ /* 0x000fe200078e020b */
[----:B------:R-:W-:Y:S04]  /*3170*/  BSSY B1, `(.L_x_66) ;  /* 0x0000006000017945 */ /* 0x000fe80003800000 */
[----:B------:R0:W-:Y:S01]  /*3180*/  @!P2 STG.E.U8 desc[UR38][R6.64+0x19], R103 ;  /* 0x000019670600a986 */ /* 0x0001e2000c101126 */
[----:B------:R-:W-:Y:S05]  /*3190*/  @P6 BRA `(.L_x_67) ;  /* 0x00000000000c6947 */ /* 0x000fea0003800000 */
[----:B------:R-:W5:Y:S02]  /*31a0*/  LDG.E.U8 R112, desc[UR38][R2.64+0x20] ;  /* 0x0000202602707981 */ /* 0x000f64000c1e1100 */
[----:B-----5:R-:W-:-:S05]  /*31b0*/  PRMT R12, R112, 0x8880, RZ ;  /* 0x00008880700c7816 */ /* 0x020fca00000000ff */
[----:B------:R-:W-:-:S07]  /*31c0*/  IMAD R11, R12, R23, RZ ;  /* 0x000000170c0b7224 */ /* 0x000fce00078e02ff */
.L_x_67:
[----:B------:R-:W-:Y:S05]  /*31d0*/  BSYNC B1 ;  /* 0x0000000000017941 */ /* 0x000fea0003800000 */
.L_x_66:
[----:B0-----:R-:W-:Y:S01]  /*31e0*/  @!P6 IMAD R13, R72, R22, R11 ;  /* 0x00000016480de224 */ /* 0x001fe200078e020b */
[----:B------:R-:W-:Y:S04]  /*31f0*/  BSSY B1, `(.L_x_68) ;  /* 0x0000006000017945 */ /* 0x000fe80003800000 */
[----:B------:R0:W-:Y:S01]  /*3200*/  @!P6 STG.E.U8 desc[UR38][R4.64+0x20], R13 ;  /* 0x0000200d0400e986 */ /* 0x0001e2000c101126 */
[----:B------:R-:W-:Y:S05]  /*3210*/  @P5 BRA `(.L_x_69) ;  /* 0x00000000000c5947 */ /* 0x000fea0003800000 */
[----:B------:R-:W5:Y:S02]  /*3220*/  LDG.E.U8 R112, desc[UR38][R2.64+0x21] ;  /* 0x0000212602707981 */ /* 0x000f64000c1e1100 */
[----:B-----5:R-:W-:-:S05]  /*3230*/  PRMT R12, R112, 0x8880, RZ ;  /* 0x00008880700c7816 */ /* 0x020fca00000000ff */
[----:B------:R-:W-:-:S07]  /*3240*/  IMAD R11, R12, R23, RZ ;  /* 0x000000170c0b7224 */ /* 0x000fce00078e02ff */
.L_x_69:
[----:B------:R-:W-:Y:S05]  /*3250*/  BSYNC B1 ;  /* 0x0000000000017941 */ /* 0x000fea0003800000 */
.L_x_68:
[----:B------:R-:W-:Y:S01]  /*3260*/  @!P5 IMAD R73, R73, R22, R11 ;  /* 0x000000164949d224 */ /* 0x000fe200078e020b */
[----:B------:R-:W-:Y:S04]  /*3270*/  BSSY B1, `(.L_x_70) ;  /* 0x0000006000017945 */ /* 0x000fe80003800000 */
[----:B------:R0:W-:Y:S01]  /*3280*/  @!P5 STG.E.U8 desc[UR38][R4.64+0x21], R73 ;  /* 0x000021490400d986 */ /* 0x0001e2000c101126 */
[----:B------:R-:W-:Y:S05]  /*3290*/  @P1 BRA `(.L_x_71) ;  /* 0x00000000000c1947 */ /* 0x000fea0003800000 */
[----:B------:R-:W5:Y:S02]  /*32a0*/  LDG.E.U8 R112, desc[UR38][R8.64+0x20] ;  /* 0x0000202608707981 */ /* 0x000f64000c1e1100 */
[----:B-----5:R-:W-:-:S05]  /*32b0*/  PRMT R12, R112, 0x8880, RZ ;  /* 0x00008880700c7816 */ /* 0x020fca00000000ff */
[----:B------:R-:W-:-:S07]  /*32c0*/  IMAD R11, R12, R23, RZ ;  /* 0x000000170c0b7224 */ /* 0x000fce00078e02ff */
.L_x_71:
[----:B------:R-:W-:Y:S05]  /*32d0*/  BSYNC B1 ;  /* 0x0000000000017941 */ /* 0x000fea0003800000 */
.L_x_70:
[----:B------:R-:W-:Y:S01]  /*32e0*/  ISETP.LT.OR P0, PT, R0, 0x9, !P0 ;  /* 0x000000090000780c */ /* 0x000fe20004701670 */
[----:B0-----:R-:W-:Y:S01]  /*32f0*/  @!P1 IMAD R13, R74, R22, R11 ;  /* 0x000000164a0d9224 */ /* 0x001fe200078e020b */
[C---:B------:R-:W-:Y:S01]  /*3300*/  ISETP.GE.AND P4, PT, R10.reuse, 0x29, PT ;  /* 0x000000290a00780c */ /* 0x040fe20003f86270 */
[----:B------:R-:W-:Y:S01]  /*3310*/  BSSY B1, `(.L_x_72) ;  /* 0x000000d000017945 */ /* 0x000fe20003800000 */
[C---:B------:R-:W-:Y:S02]  /*3320*/  ISETP.GE.AND P2, PT, R10.reuse, 0x2a, PT ;  /* 0x0000002a0a00780c */ /* 0x040fe40003f46270 */
        /* <DEDUP_REMOVED lines=11> */
.L_x_73:
[----:B------:R-:W-:Y:S05]  /*33e0*/  BSYNC B1 ;  /* 0x0000000000017941 */ /* 0x000fea0003800000 */
.L_x_72:
[----:B------:R-:W-:Y:S01]  /*33f0*/  @!P0 IMAD R75, R75, R22, R11 ;  /* 0x000000164b4b8224 */ /* 0x000fe200078e020b */
[----:B------:R-:W-:Y:S04]  /*3400*/  BSSY B1, `(.L_x_74) ;  /* 0x0000006000017945 */ /* 0x000fe80003800000 */
[----:B------:R0:W-:Y:S01]  /*3410*/  @!P0 STG.E.U8 desc[UR38][R6.64+0x21], R75 ;  /* 0x0000214b06008986 */ /* 0x0001e2000c101126 */
[----:B------:R-:W-:Y:S05]  /*3420*/  @P5 BRA `(.L_x_75) ;  /* 0x00000000000c5947 */ /* 0x000fea0003800000 */
[----:B------:R-:W5:Y:S02]  /*3430*/  LDG.E.U8 R112, desc[UR38][R2.64+0x28] ;  /* 0x0000282602707981 */ /* 0x000f64000c1e1100 */
[----:B-----5:R-:W-:-:S05]  /*3440*/  PRMT R12, R112, 0x8880, RZ ;  /* 0x00008880700c7816 */ /* 0x020fca00000000ff */
[----:B------:R-:W-:-:S07]  /*3450*/  IMAD R11, R12, R23, RZ ;  /* 0x000000170c0b7224 */ /* 0x000fce00078e02ff */
.L_x_75:
[----:B------:R-:W-:Y:S05]  /*3460*/  BSYNC B1 ;  /* 0x0000000000017941 */ /* 0x000fea0003800000 */
.L_x_74:
[----:B0-----:R-:W-:Y:S01]  /*3470*/  @!P5 IMAD R13, R76, R22, R11 ;  /* 0x000000164c0dd224 */ /* 0x001fe200078e020b */
[----:B------:R-:W-:Y:S04]  /*3480*/  BSSY B1, `(.L_x_76) ;  /* 0x0000006000017945 */ /* 0x000fe80003800000 */
[----:B------:R0:W-:Y:S01]  /*3490*/  @!P5 STG.E.U8 desc[UR38][R4.64+0x28], R13 ;  /* 0x0000280d0400d986 */ /* 0x0001e2000c101126 */
[----:B------:R-:W-:Y:S05]  /*34a0*/  @P1 BRA `(.L_x_77) ;  /* 0x00000000000c1947 */ /* 0x000fea0003800000 */
[----:B------:R-:W5:Y:S02]  /*34b0*/  LDG.E.U8 R112, desc[UR38][R2.64+0x29] ;  /* 0x0000292602707981 */ /* 0x000f64000c1e1100 */
[----:B-----5:R-:W-:-:S05]  /*34c0*/  PRMT R12, R112, 0x8880, RZ ;  /* 0x00008880700c7816 */ /* 0x020fca00000000ff */
[----:B------:R-:W-:-:S07]  /*34d0*/  IMAD R11, R12, R23, RZ ;  /* 0x000000170c0b7224 */ /* 0x000fce00078e02ff */
.L_x_77:
[----:B------:R-:W-:Y:S05]  /*34e0*/  BSYNC B1 ;  /* 0x0000000000017941 */ /* 0x000fea0003800000 */
.L_x_76:
[----:B------:R-:W-:Y:S01]  /*34f0*/  @!P1 IMAD R77, R77, R22, R11 ;  /* 0x000000164d4d9224 */ /* 0x000fe200078e020b */
[----:B------:R-:W-:Y:S04]  /*3500*/  BSSY B1, `(.L_x_78) ;  /* 0x0000006000017945 */ /* 0x000fe80003800000 */
[----:B------:R0:W-:Y:S01]  /*3510*/  @!P1 STG.E.U8 desc[UR38][R4.64+0x29], R77 ;  /* 0x0000294d04009986 */ /* 0x0001e2000c101126 */
[----:B------:R-:W-:Y:S05]  /*3520*/  @P4 BRA `(.L_x_79) ;  /* 0x00000000000c4947 */ /* 0x000fea0003800000 */
[----:B------:R-:W5:Y:S02]  /*3530*/  LDG.E.U8 R112, desc[UR38][R8.64+0x28] ;  /* 0x0000282608707981 */ /* 0x000f64000c1e1100 */
[----:B-----5:R-:W-:-:S05]  /*3540*/  PRMT R12, R112, 0x8880, RZ ;  /* 0x00008880700c7816 */ /* 0x020fca00000000ff */
[----:B------:R-:W-:-:S07]  /*3550*/  IMAD R11, R12, R23, RZ ;  /* 0x000000170c0b7224 */ /* 0x000fce00078e02ff */
.L_x_79:
[----:B------:R-:W-:Y:S05]  /*3560*/  BSYNC B1 ;  /* 0x0000000000017941 */ /* 0x000fea0003800000 */
.L_x_78:
[----:B0-----:R-:W-:Y:S01]  /*3570*/  @!P4 IMAD R13, R78, R22, R11 ;  /* 0x000000164e0dc224 */ /* 0x001fe200078e020b */
[----:B------:R-:W-:Y:S04]  /*3580*/  BSSY B1, `(.L_x_80) ;  /* 0x0000006000017945 */ /* 0x000fe80003800000 */
[----:B------:R0:W-:Y:S01]  /*3590*/  @!P4 STG.E.U8 desc[UR38][R6.64+0x28], R13 ;  /* 0x0000280d0600c986 */ /* 0x0001e2000c101126 */
[----:B------:R-:W-:Y:S05]  /*35a0*/  @P6 BRA `(.L_x_81) ;  /* 0x00000000000c6947 */ /* 0x000fea0003800000 */
[----:B------:R-:W5:Y:S02]  /*35b0*/  LDG.E.U8 R112, desc[UR38][R8.64+0x29] ;  /* 0x0000292608707981 */ /* 0x000f64000c1e1100 */
[----:B-----5:R-:W-:-:S05]  /*35c0*/  PRMT R12, R112, 0x8880, RZ ;  /* 0x00008880700c7816 */ /* 0x020fca00000000ff */
[----:B------:R-:W-:-:S07]  /*35d0*/  IMAD R11, R12, R23, RZ ;  /* 0x000000170c0b7224 */ /* 0x000fce00078e02ff */
.L_x_81:
[----:B------:R-:W-:Y:S05]  /*35e0*/  BSYNC B1 ;  /* 0x0000000000017941 */ /* 0x000fea0003800000 */
.L_x_80:
[----:B------:R-:W-:Y:S01]  /*35f0*/  @!P6 IMAD R79, R79, R22, R11 ;  /* 0x000000164f4fe224 */ /* 0x000fe200078e020b */
[----:B------:R-:W-:Y:S04]  /*3600*/  BSSY B1, `(.L_x_82) ;  /* 0x0000006000017945 */ /* 0x000fe80003800000 */
[----:B------:R0:W-:Y:S01]  /*3610*/  @!P6 STG.E.U8 desc[UR38][R6.64+0x29], R79 ;  /* 0x0000294f0600e986 */ /* 0x0001e2000c101126 */
[----:B------:R-:W-:Y:S05]  /*3620*/  @P2 BRA `(.L_x_83) ;  /* 0x00000000000c2947 */ /* 0x000fea0003800000 */
[----:B------:R-:W5:Y:S02]  /*3630*/  LDG.E.U8 R112, desc[UR38][R2.64+0x30] ;  /* 0x0000302602707981 */ /* 0x000f64000c1e1100 */
[----:B-----5:R-:W-:-:S05]  /*3640*/  PRMT R12, R112, 0x8880, RZ ;  /* 0x00008880700c7816 */ /* 0x020fca00000000ff */
[----:B------:R-:W-:-:S07]  /*3650*/  IMAD R11, R12, R23, RZ ;  /* 0x000000170c0b7224 */ /* 0x000fce00078e02ff */
.L_x_83:
[----:B------:R-:W-:Y:S05]  /*3660*/  BSYNC B1 ;  /* 0x0000000000017941 */ /* 0x000fea0003800000 */
.L_x_82:
        /* <DEDUP_REMOVED lines=16> */
.L_x_85:
[----:B------:R-:W-:Y:S05]  /*3770*/  BSYNC B1 ;  /* 0x0000000000017941 */ /* 0x000fea0003800000 */
.L_x_84:
[----:B------:R-:W-:Y:S01]  /*3780*/  @!P4 IMAD R81, R81, R22, R11 ;  /* 0x000000165151c224 */ /* 0x000fe200078e020b */
[----:B------:R-:W-:Y:S04]  /*3790*/  BSSY B1, `(.L_x_86) ;  /* 0x0000006000017945 */ /* 0x000fe80003800000 */
[----:B------:R0:W-:Y:S01]  /*37a0*/  @!P4 STG.E.U8 desc[UR38][R4.64+0x31], R81 ;  /* 0x000031510400c986 */ /* 0x0001e2000c101126 */
[----:B------:R-:W-:Y:S05]  /*37b0*/  @P3 BRA `(.L_x_87) ;  /* 0x00000000000c3947 */ /* 0x000fea0003800000 */
[----:B------:R-:W5:Y:S02]  /*37c0*/  LDG.E.U8 R112, desc[UR38][R8.64+0x30] ;  /* 0x0000302608707981 */ /* 0x000f64000c1e1100 */
[----:B-----5:R-:W-:-:S05]  /*37d0*/  PRMT R12, R112, 0x8880, RZ ;  /* 0x00008880700c7816 */ /* 0x020fca00000000ff */
[----:B------:R-:W-:-:S07]  /*37e0*/  IMAD R11, R12, R23, RZ ;  /* 0x000000170c0b7224 */ /* 0x000fce00078e02ff */
.L_x_87:
[----:B------:R-:W-:Y:S05]  /*37f0*/  BSYNC B1 ;  /* 0x0000000000017941 */ /* 0x000fea0003800000 */
.L_x_86:
[----:B0-----:R-:W-:Y:S01]  /*3800*/  @!P3 IMAD R13, R82, R22, R11 ;  /* 0x00000016520db224 */ /* 0x001fe200078e020b */
[----:B------:R-:W-:Y:S04]  /*3810*/  BSSY B1, `(.L_x_88) ;  /* 0x0000006000017945 */ /* 0x000fe80003800000 */
[----:B------:R0:W-:Y:S01]  /*3820*/  @!P3 STG.E.U8 desc[UR38][R6.64+0x30], R13 ;  /* 0x0000300d0600b986 */ /* 0x0001e2000c101126 */
[----:B------:R-:W-:Y:S05]  /*3830*/  @P2 BRA `(.L_x_89) ;  /* 0x00000000000c2947 */ /* 0x000fea0003800000 */
[----:B------:R-:W5:Y:S02]  /*3840*/  LDG.E.U8 R112, desc[UR38][R8.64+0x31] ;  /* 0x0000312608707981 */ /* 0x000f64000c1e1100 */
[----:B-----5:R-:W-:-:S05]  /*3850*/  PRMT R12, R112, 0x8880, RZ ;  /* 0x00008880700c7816 */ /* 0x020fca00000000ff */
[----:B------:R-:W-:-:S07]  /*3860*/  IMAD R11, R12, R23, RZ ;  /* 0x000000170c0b7224 */ /* 0x000fce00078e02ff */
.L_x_89:
[----:B------:R-:W-:Y:S05]  /*3870*/  BSYNC B1 ;  /* 0x0000000000017941 */ /* 0x000fea0003800000 */
.L_x_88:
[----:B------:R-:W-:Y:S01]  /*3880*/  @!P2 IMAD R83, R83, R22, R11 ;  /* 0x000000165353a224 */ /* 0x000fe200078e020b */
[----:B------:R-:W-:Y:S04]  /*3890*/  BSSY B1, `(.L_x_90) ;  /* 0x0000006000017945 */ /* 0x000fe80003800000 */
[----:B------:R0:W-:Y:S01]  /*38a0*/  @!P2 STG.E.U8 desc[UR38][R6.64+0x31], R83 ;  /* 0x000031530600a986 */ /* 0x0001e2000c101126 */
[----:B------:R-:W-:Y:S05]  /*38b0*/  @P6 BRA `(.L_x_91) ;  /* 0x00000000000c6947 */ /* 0x000fea0003800000 */
[----:B------:R-:W5:Y:S02]  /*38c0*/  LDG.E.U8 R112, desc[UR38][R2.64+0x38] ;  /* 0x0000382602707981 */ /* 0x000f64000c1e1100 */
[----:B-----5:R-:W-:-:S05]  /*38d0*/  PRMT R12, R112, 0x8880, RZ ;  /* 0x00008880700c7816 */ /* 0x020fca00000000ff */
[----:B------:R-:W-:-:S07]  /*38e0*/  IMAD R11, R12, R23, RZ ;  /* 0x000000170c0b7224 */ /* 0x000fce00078e02ff */
.L_x_91:
[----:B------:R-:W-:Y:S05]  /*38f0*/  BSYNC B1 ;  /* 0x0000000000017941 */ /* 0x000fea0003800000 */
.L_x_90:
[----:B0-----:R-:W-:Y:S01]  /*3900*/  @!P6 IMAD R13, R84, R22, R11 ;  /* 0x00000016540de224 */ /* 0x001fe200078e020b */
[----:B------:R-:W-:Y:S04]  /*3910*/  BSSY B1, `(.L_x_92) ;  /* 0x0000006000017945 */ /* 0x000fe80003800000 */
[----:B------:R0:W-:Y:S01]  /*3920*/  @!P6 STG.E.U8 desc[UR38][R4.64+0x38], R13 ;  /* 0x0000380d0400e986 */ /* 0x0001e2000c101126 */
[----:B------:R-:W-:Y:S05]  /*3930*/  @P5 BRA `(.L_x_93) ;  /* 0x00000000000c5947 */ /* 0x000fea0003800000 */
[----:B------:R-:W5:Y:S02]  /*3940*/  LDG.E.U8 R112, desc[UR38][R2.64+0x39] ;  /* 0x0000392602707981 */ /* 0x000f64000c1e1100 */
[----:B-----5:R-:W-:-:S05]  /*3950*/  PRMT R12, R112, 0x8880, RZ ;  /* 0x00008880700c7816 */ /* 0x020fca00000000ff */
[----:B------:R-:W-:-:S07]  /*3960*/  IMAD R11, R12, R23, RZ ;  /* 0x000000170c0b7224 */ /* 0x000fce00078e02ff */
.L_x_93:
[----:B------:R-:W-:Y:S05]  /*3970*/  BSYNC B1 ;  /* 0x0000000000017941 */ /* 0x000fea0003800000 */
.L_x_92:
[----:B------:R-:W-:Y:S01]  /*3980*/  @!P5 IMAD R85, R85, R22, R11 ;  /* 0x000000165555d224 */ /* 0x000fe200078e020b */
[----:B------:R-:W-:Y:S04]  /*3990*/  BSSY B1, `(.L_x_94) ;  /* 0x0000006000017945 */ /* 0x000fe80003800000 */
[----:B------:R0:W-:Y:S01]  /*39a0*/  @!P5 STG.E.U8 desc[UR38][R4.64+0x39], R85 ;  /* 0x000039550400d986 */ /* 0x0001e2000c101126 */
[----:B------:R-:W-:Y:S05]  /*39b0*/  @P1 BRA `(.L_x_95) ;  /* 0x00000000000c1947 */ /* 0x000fea0003800000 */
[----:B------:R-:W5:Y:S02]  /*39c0*/  LDG.E.U8 R112, desc[UR38][R8.64+0x38] ;  /* 0x0000382608707981 */ /* 0x000f64000c1e1100 */
[----:B-----5:R-:W-:-:S05]  /*39d0*/  PRMT R12, R112, 0x8880, RZ ;  /* 0x00008880700c7816 */ /* 0x020fca00000000ff */
[----:B------:R-:W-:-:S07]  /*39e0*/  IMAD R11, R12, R23, RZ ;  /* 0x000000170c0b7224 */ /* 0x000fce00078e02ff */
.L_x_95:
[----:B------:R-:W-:Y:S05]  /*39f0*/  BSYNC B1 ;  /* 0x0000000000017941 */ /* 0x000fea0003800000 */
.L_x_94:
        /* <DEDUP_REMOVED lines=16> */
.L_x_97:
[----:B------:R-:W-:Y:S05]  /*3b00*/  BSYNC B1 ;  /* 0x0000000000017941 */ /* 0x000fea0003800000 */
.L_x_96:
[----:B------:R-:W-:Y:S01]  /*3b10*/  @!P0 IMAD R87, R87, R22, R11 ;  /* 0x0000001657578224 */ /* 0x000fe200078e020b */
[----:B------:R-:W-:Y:S04]  /*3b20*/  BSSY B1, `(.L_x_98) ;  /* 0x0000006000017945 */ /* 0x000fe80003800000 */
[----:B------:R0:W-:Y:S01]  /*3b30*/  @!P0 STG.E.U8 desc[UR38][R6.64+0x39], R87 ;  /* 0x0000395706008986 */ /* 0x0001e2000c101126 */
[----:B------:R-:W-:Y:S05]  /*3b40*/  @P5 BRA `(.L_x_99) ;  /* 0x00000000000c5947 */ /* 0x000fea0003800000 */
[----:B------:R-:W5:Y:S02]  /*3b50*/  LDG.E.U8 R112, desc[UR38][R2.64+0x40] ;  /* 0x0000402602707981 */ /* 0x000f64000c1e1100 */
[----:B-----5:R-:W-:-:S05]  /*3b60*/  PRMT R12, R112, 0x8880, RZ ;  /* 0x00008880700c7816 */ /* 0x020fca00000000ff */
[----:B------:R-:W-:-:S07]  /*3b70*/  IMAD R11, R12, R23, RZ ;  /* 0x000000170c0b7224 */ /* 0x000fce00078e02ff */
.L_x_99:
[----:B------:R-:W-:Y:S05]  /*3b80*/  BSYNC B1 ;  /* 0x0000000000017941 */ /* 0x000fea0003800000 */
.L_x_98:
[----:B0-----:R-:W-:Y:S01]  /*3b90*/  @!P5 IMAD R13, R56, R22, R11 ;  /* 0x00000016380dd224 */ /* 0x001fe200078e020b */
[----:B------:R-:W-:Y:S04]  /*3ba0*/  BSSY B1, `(.L_x_100) ;  /* 0x0000006000017945 */ /* 0x000fe80003800000 */
[----:B------:R0:W-:Y:S01]  /*3bb0*/  @!P5 STG.E.U8 desc[UR38][R4.64+0x40], R13 ;  /* 0x0000400d0400d986 */ /* 0x0001e2000c101126 */
[----:B------:R-:W-:Y:S05]  /*3bc0*/  @P1 BRA `(.L_x_101) ;  /* 0x00000000000c1947 */ /* 0x000fea0003800000 */
[----:B------:R-:W5:Y:S02]  /*3bd0*/  LDG.E.U8 R112, desc[UR38][R2.64+0x41] ;  /* 0x0000412602707981 */ /* 0x000f64000c1e1100 */
[----:B-----5:R-:W-:-:S05]  /*3be0*/  PRMT R12, R112, 0x8880, RZ ;  /* 0x00008880700c7816 */ /* 0x020fca00000000ff */
[----:B------:R-:W-:-:S07]  /*3bf0*/  IMAD R11, R12, R23, RZ ;  /* 0x000000170c0b7224 */ /* 0x000fce00078e02ff */
.L_x_101:
[----:B------:R-:W-:Y:S05]  /*3c00*/  BSYNC B1 ;  /* 0x0000000000017941 */ /* 0x000fea0003800000 */
.L_x_100:
[----:B------:R-:W-:Y:S01]  /*3c10*/  @!P1 IMAD R57, R57, R22, R11 ;  /* 0x0000001639399224 */ /* 0x000fe200078e020b */
[----:B------:R-:W-:Y:S04]  /*3c20*/  BSSY B1, `(.L_x_102) ;  /* 0x0000006000017945 */ /* 0x000fe80003800000 */
[----:B------:R0:W-:Y:S01]  /*3c30*/  @!P1 STG.E.U8 desc[UR38][R4.64+0x41], R57 ;  /* 0x0000413904009986 */ /* 0x0001e2000c101126 */
[----:B------:R-:W-:Y:S05]  /*3c40*/  @P4 BRA `(.L_x_103) ;  /* 0x00000000000c4947 */ /* 0x000fea0003800000 */
[----:B------:R-:W5:Y:S02]  /*3c50*/  LDG.E.U8 R112, desc[UR38][R8.64+0x40] ;  /* 0x0000402608707981 */ /* 0x000f64000c1e1100 */
[----:B-----5:R-:W-:-:S05]  /*3c60*/  PRMT R12, R112, 0x8880, RZ ;  /* 0x00008880700c7816 */ /* 0x020fca00000000ff */
[----:B------:R-:W-:-:S07]  /*3c70*/  IMAD R11, R12, R23, RZ ;  /* 0x000000170c0b7224 */ /* 0x000fce00078e02ff */
.L_x_103:
[----:B------:R-:W-:Y:S05]  /*3c80*/  BSYNC B1 ;  /* 0x0000000000017941 */ /* 0x000fea0003800000 */
.L_x_102:
[----:B0-----:R-:W-:Y:S01]  /*3c90*/  @!P4 IMAD R13, R58, R22, R11 ;  /* 0x000000163a0dc224 */ /* 0x001fe200078e020b */
[----:B------:R-:W-:Y:S04]  /*3ca0*/  BSSY B1, `(.L_x_104) ;  /* 0x0000006000017945 */ /* 0x000fe80003800000 */
[----:B------:R0:W-:Y:S01]  /*3cb0*/  @!P4 STG.E.U8 desc[UR38][R6.64+0x40], R13 ;  /* 0x0000400d0600c986 */ /* 0x0001e2000c101126 */
[----:B------:R-:W-:Y:S05]  /*3cc0*/  @P6 BRA `(.L_x_105) ;  /* 0x00000000000c6947 */ /* 0x000fea0003800000 */
[----:B------:R-:W5:Y:S02]  /*3cd0*/  LDG.E.U8 R112, desc[UR38][R8.64+0x41] ;  /* 0x0000412608707981 */ /* 0x000f64000c1e1100 */
[----:B-----5:R-:W-:-:S05]  /*3ce0*/  PRMT R12, R112, 0x8880, RZ ;  /* 0x00008880700c7816 */ /* 0x020fca00000000ff */
[----:B------:R-:W-:-:S07]  /*3cf0*/  IMAD R11, R12, R23, RZ ;  /* 0x000000170c0b7224 */ /* 0x000fce00078e02ff */
.L_x_105:
[----:B------:R-:W-:Y:S05]  /*3d00*/  BSYNC B1 ;  /* 0x0000000000017941 */ /* 0x000fea0003800000 */
.L_x_104:
[----:B------:R-:W-:Y:S01]  /*3d10*/  @!P6 IMAD R59, R59, R22, R11 ;  /* 0x000000163b3be224 */ /* 0x000fe200078e020b */
[----:B------:R-:W-:Y:S04]  /*3d20*/  BSSY B1, `(.L_x_106) ;  /* 0x0000006000017945 */ /* 0x000fe80003800000 */
[----:B------:R0:W-:Y:S01]  /*3d30*/  @!P6 STG.E.U8 desc[UR38][R6.64+0x41], R59 ;  /* 0x0000413b0600e986 */ /* 0x0001e2000c101126 */
[----:B------:R-:W-:Y:S05]  /*3d40*/  @P2 BRA `(.L_x_107) ;  /* 0x00000000000c2947 */ /* 0x000fea0003800000 */
[----:B------:R-:W5:Y:S02]  /*3d50*/  LDG.E.U8 R112, desc[UR38][R2.64+0x48] ;  /* 0x0000482602707981 */ /* 0x000f64000c1e1100 */
[----:B-----5:R-:W-:-:S05]  /*3d60*/  PRMT R12, R112, 0x8880, RZ ;  /* 0x00008880700c7816 */ /* 0x020fca00000000ff */
[----:B------:R-:W-:-:S07]  /*3d70*/  IMAD R11, R12, R23, RZ ;  /* 0x000000170c0b7224 */ /* 0x000fce00078e02ff */
.L_x_107:
[----:B------:R-:W-:Y:S05]  /*3d80*/  BSYNC B1 ;  /* 0x0000000000017941 */ /* 0x000fea0003800000 */
.L_x_106:
        /* <DEDUP_REMOVED lines=16> */
.L_x_109:
[----:B------:R-:W-:Y:S05]  /*3e90*/  BSYNC B1 ;  /* 0x0000000000017941 */ /* 0x000fea0003800000 */
.L_x_108:
[----:B------:R-:W-:Y:S01]  /*3ea0*/  @!P4 IMAD R61, R61, R22, R11 ;  /* 0x000000163d3dc224 */ /* 0x000fe200078e020b */
[----:B------:R-:W-:Y:S04]  /*3eb0*/  BSSY B1, `(.L_x_110) ;  /* 0x0000006000017945 */ /* 0x000fe80003800000 */
[----:B------:R0:W-:Y:S01]  /*3ec0*/  @!P4 STG.E.U8 desc[UR38][R4.64+0x49], R61 ;  /* 0x0000493d0400c986 */ /* 0x0001e2000c101126 */
[----:B------:R-:W-:Y:S05]  /*3ed0*/  @P3 BRA `(.L_x_111) ;  /* 0x00000000000c3947 */ /* 0x000fea0003800000 */
[----:B------:R-:W5:Y:S02]  /*3ee0*/  LDG.E.U8 R112, desc[UR38][R8.64+0x48] ;  /* 0x0000482608707981 */ /* 0x000f64000c1e1100 */
[----:B-----5:R-:W-:-:S05]  /*3ef0*/  PRMT R12, R112, 0x8880, RZ ;  /* 0x00008880700c7816 */ /* 0x020fca00000000ff */
[----:B------:R-:W-:-:S07]  /*3f00*/  IMAD R11, R12, R23, RZ ;  /* 0x000000170c0b7224 */ /* 0x000fce00078e02ff */
.L_x_111:
[----:B------:R-:W-:Y:S05]  /*3f10*/  BSYNC B1 ;  /* 0x0000000000017941 */ /* 0x000fea0003800000 */
.L_x_110:
[----:B0-----:R-:W-:Y:S01]  /*3f20*/  @!P3 IMAD R13, R62, R22, R11 ;  /* 0x000000163e0db224 */ /* 0x001fe200078e020b */
[----:B------:R-:W-:Y:S04]  /*3f30*/  BSSY B1, `(.L_x_112) ;  /* 0x0000006000017945 */ /* 0x000fe80003800000 */
[----:B------:R0:W-:Y:S01]  /*3f40*/  @!P3 STG.E.U8 desc[UR38][R6.64+0x48], R13 ;  /* 0x0000480d0600b986 */ /* 0x0001e2000c101126 */
[----:B------:R-:W-:Y:S05]  /*3f50*/  @P2 BRA `(.L_x_113) ;  /* 0x00000000000c2947 */ /* 0x000fea0003800000 */
[----:B------:R-:W5:Y:S02]  /*3f60*/  LDG.E.U8 R112, desc[UR38][R8.64+0x49] ;  /* 0x0000492608707981 */ /* 0x000f64000c1e1100 */
[----:B-----5:R-:W-:-:S05]  /*3f70*/  PRMT R12, R112, 0x8880, RZ ;  /* 0x00008880700c7816 */ /* 0x020fca00000000ff */
[----:B------:R-:W-:-:S07]  /*3f80*/  IMAD R11, R12, R23, RZ ;  /* 0x000000170c0b7224 */ /* 0x000fce00078e02ff */
.L_x_113:
[----:B------:R-:W-:Y:S05]  /*3f90*/  BSYNC B1 ;  /* 0x0000000000017941 */ /* 0x000fea0003800000 */
.L_x_112:
[----:B------:R-:W-:Y:S01]  /*3fa0*/  @!P2 IMAD R63, R63, R22, R11 ;  /* 0x000000163f3fa224 */ /* 0x000fe200078e020b */
[----:B------:R-:W-:Y:S04]  /*3fb0*/  BSSY B1, `(.L_x_114) ;  /* 0x0000006000017945 */ /* 0x000fe80003800000 */
[----:B------:R0:W-:Y:S01]  /*3fc0*/  @!P2 STG.E.U8 desc[UR38][R6.64+0x49], R63 ;  /* 0x0000493f0600a986 */ /* 0x0001e2000c101126 */
[----:B------:R-:W-:Y:S05]  /*3fd0*/  @P6 BRA `(.L_x_115) ;  /* 0x00000000000c6947 */ /* 0x000fea0003800000 */
[----:B------:R-:W5:Y:S02]  /*3fe0*/  LDG.E.U8 R112, desc[UR38][R2.64+0x50] ;  /* 0x0000502602707981 */ /* 0x000f64000c1e1100 */
[----:B-----5:R-:W-:-:S05]  /*3ff0*/  PRMT R12, R112, 0x8880, RZ ;  /* 0x00008880700c7816 */ /* 0x020fca00000000ff */
[----:B------:R-:W-:-:S07]  /*4000*/  IMAD R11, R12, R23, RZ ;  /* 0x000000170c0b7224 */ /* 0x000fce00078e02ff */
.L_x_115:
[----:B------:R-:W-:Y:S05]  /*4010*/  BSYNC B1 ;  /* 0x0000000000017941 */ /* 0x000fea0003800000 */
.L_x_114:
[----:B0-----:R-:W-:Y:S01]  /*4020*/  @!P6 IMAD R13, R64, R22, R11 ;  /* 0x00000016400de224 */ /* 0x001fe200078e020b */
[----:B------:R-:W-:Y:S04]  /*4030*/  BSSY B1, `(.L_x_116) ;  /* 0x0000006000017945 */ /* 0x000fe80003800000 */
[----:B------:R0:W-:Y:S01]  /*4040*/  @!P6 STG.E.U8 desc[UR38][R4.64+0x50], R13 ;  /* 0x0000500d0400e986 */ /* 0x0001e2000c101126 */
[----:B------:R-:W-:Y:S05]  /*4050*/  @P5 BRA `(.L_x_117) ;  /* 0x00000000000c5947 */ /* 0x000fea0003800000 */
[----:B------:R-:W5:Y:S02]  /*4060*/  LDG.E.U8 R112, desc[UR38][R2.64+0x51] ;  /* 0x0000512602707981 */ /* 0x000f64000c1e1100 */
[----:B-----5:R-:W-:-:S05]  /*4070*/  PRMT R12, R112, 0x8880, RZ ;  /* 0x00008880700c7816 */ /* 0x020fca00000000ff */
[----:B------:R-:W-:-:S07]  /*4080*/  IMAD R11, R12, R23, RZ ;  /* 0x000000170c0b7224 */ /* 0x000fce00078e02ff */
.L_x_117:
[----:B------:R-:W-:Y:S05]  /*4090*/  BSYNC B1 ;  /* 0x0000000000017941 */ /* 0x000fea0003800000 */
.L_x_116:
[----:B------:R-:W-:Y:S01]  /*40a0*/  @!P5 IMAD R65, R65, R22, R11 ;  /* 0x000000164141d224 */ /* 0x000fe200078e020b */
[----:B------:R-:W-:Y:S04]  /*40b0*/  BSSY B1, `(.L_x_118) ;  /* 0x0000006000017945 */ /* 0x000fe80003800000 */
[----:B------:R0:W-:Y:S01]  /*40c0*/  @!P5 STG.E.U8 desc[UR38][R4.64+0x51], R65 ;  /* 0x000051410400d986 */ /* 0x0001e2000c101126 */
[----:B------:R-:W-:Y:S05]  /*40d0*/  @P1 BRA `(.L_x_119) ;  /* 0x00000000000c1947 */ /* 0x000fea0003800000 */
[----:B------:R-:W5:Y:S02]  /*40e0*/  LDG.E.U8 R112, desc[UR38][R8.64+0x50] ;  /* 0x0000502608707981 */ /* 0x000f64000c1e1100 */
[----:B-----5:R-:W-:-:S05]  /*40f0*/  PRMT R12, R112, 0x8880, RZ ;  /* 0x00008880700c7816 */ /* 0x020fca00000000ff */
[----:B------:R-:W-:-:S07]  /*4100*/  IMAD R11, R12, R23, RZ ;  /* 0x000000170c0b7224 */ /* 0x000fce00078e02ff */
.L_x_119:
[----:B------:R-:W-:Y:S05]  /*4110*/  BSYNC B1 ;  /* 0x0000000000017941 */ /* 0x000fea0003800000 */
.L_x_118:
        /* <DEDUP_REMOVED lines=16> */
.L_x_121:
[----:B------:R-:W-:Y:S05]  /*4220*/  BSYNC B1 ;  /* 0x0000000000017941 */ /* 0x000fea0003800000 */
.L_x_120:
[----:B------:R-:W-:Y:S01]  /*4230*/  @!P0 IMAD R67, R67, R22, R11 ;  /* 0x0000001643438224 */ /* 0x000fe200078e020b */
[----:B------:R-:W-:Y:S04]  /*4240*/  BSSY B1, `(.L_x_122) ;  /* 0x0000006000017945 */ /* 0x000fe80003800000 */
[----:B------:R0:W-:Y:S01]  /*4250*/  @!P0 STG.E.U8 desc[UR38][R6.64+0x51], R67 ;  /* 0x0000514306008986 */ /* 0x0001e2000c101126 */
[----:B------:R-:W-:Y:S05]  /*4260*/  @P5 BRA `(.L_x_123) ;  /* 0x00000000000c5947 */ /* 0x000fea0003800000 */
[----:B------:R-:W5:Y:S02]  /*4270*/  LDG.E.U8 R112, desc[UR38][R2.64+0x58] ;  /* 0x0000582602707981 */ /* 0x000f64000c1e1100 */
[----:B-----5:R-:W-:-:S05]  /*4280*/  PRMT R12, R112, 0x8880, RZ ;  /* 0x00008880700c7816 */ /* 0x020fca00000000ff */
[----:B------:R-:W-:-:S07]  /*4290*/  IMAD R11, R12, R23, RZ ;  /* 0x000000170c0b7224 */ /* 0x000fce00078e02ff */
.L_x_123:
[----:B------:R-:W-:Y:S05]  /*42a0*/  BSYNC B1 ;  /* 0x0000000000017941 */ /* 0x000fea0003800000 */
.L_x_122:
[----:B0-----:R-:W-:Y:S01]  /*42b0*/  @!P5 IMAD R13, R68, R22, R11 ;  /* 0x00000016440dd224 */ /* 0x001fe200078e020b */
[----:B------:R-:W-:Y:S04]  /*42c0*/  BSSY B1, `(.L_x_124) ;  /* 0x0000006000017945 */ /* 0x000fe80003800000 */
[----:B------:R0:W-:Y:S01]  /*42d0*/  @!P5 STG.E.U8 desc[UR38][R4.64+0x58], R13 ;  /* 0x0000580d0400d986 */ /* 0x0001e2000c101126 */
[----:B------:R-:W-:Y:S05]  /*42e0*/  @P1 BRA `(.L_x_125) ;  /* 0x00000000000c1947 */ /* 0x000fea0003800000 */
[----:B------:R-:W5:Y:S02]  /*42f0*/  LDG.E.U8 R112, desc[UR38][R2.64+0x59] ;  /* 0x0000592602707981 */ /* 0x000f64000c1e1100 */
[----:B-----5:R-:W-:-:S05]  /*4300*/  PRMT R12, R112, 0x8880, RZ ;  /* 0x00008880700c7816 */ /* 0x020fca00000000ff */
[----:B------:R-:W-:-:S07]  /*4310*/  IMAD R11, R12, R23, RZ ;  /* 0x000000170c0b7224 */ /* 0x000fce00078e02ff */
.L_x_125:
[----:B------:R-:W-:Y:S05]  /*4320*/  BSYNC B1 ;  /* 0x0000000000017941 */ /* 0x000fea0003800000 */
.L_x_124:
[----:B------:R-:W-:Y:S01]  /*4330*/  @!P1 IMAD R69, R69, R22, R11 ;  /* 0x0000001645459224 */ /* 0x000fe200078e020b */
[----:B------:R-:W-:Y:S04]  /*4340*/  BSSY B1, `(.L_x_126) ;  /* 0x0000006000017945 */ /* 0x000fe80003800000 */
[----:B------:R0:W-:Y:S01]  /*4350*/  @!P1 STG.E.U8 desc[UR38][R4.64+0x59], R69 ;  /* 0x0000594504009986 */ /* 0x0001e2000c101126 */
[----:B------:R-:W-:Y:S05]  /*4360*/  @P4 BRA `(.L_x_127) ;  /* 0x00000000000c4947 */ /* 0x000fea0003800000 */
[----:B------:R-:W5:Y:S02]  /*4370*/  LDG.E.U8 R112, desc[UR38][R8.64+0x58] ;  /* 0x0000582608707981 */ /* 0x000f64000c1e1100 */
[----:B-----5:R-:W-:-:S05]  /*4380*/  PRMT R12, R112, 0x8880, RZ ;  /* 0x00008880700c7816 */ /* 0x020fca00000000ff */
[----:B------:R-:W-:-:S07]  /*4390*/  IMAD R11, R12, R23, RZ ;  /* 0x000000170c0b7224 */ /* 0x000fce00078e02ff */
.L_x_127:
[----:B------:R-:W-:Y:S05]  /*43a0*/  BSYNC B1 ;  /* 0x0000000000017941 */ /* 0x000fea0003800000 */
.L_x_126:
[----:B0-----:R-:W-:Y:S01]  /*43b0*/  @!P4 IMAD R13, R70, R22, R11 ;  /* 0x00000016460dc224 */ /* 0x001fe200078e020b */
[----:B------:R-:W-:Y:S04]  /*43c0*/  BSSY B1, `(.L_x_128) ;  /* 0x0000006000017945 */ /* 0x000fe80003800000 */
[----:B------:R0:W-:Y:S01]  /*43d0*/  @!P4 STG.E.U8 desc[UR38][R6.64+0x58], R13 ;  /* 0x0000580d0600c986 */ /* 0x0001e2000c101126 */
[----:B------:R-:W-:Y:S05]  /*43e0*/  @P6 BRA `(.L_x_129) ;  /* 0x00000000000c6947 */ /* 0x000fea0003800000 */
[----:B------:R-:W5:Y:S02]  /*43f0*/  LDG.E.U8 R112, desc[UR38][R8.64+0x59] ;  /* 0x0000592608707981 */ /* 0x000f64000c1e1100 */
[----:B-----5:R-:W-:-:S05]  /*4400*/  PRMT R12, R112, 0x8880, RZ ;  /* 0x00008880700c7816 */ /* 0x020fca00000000ff */
[----:B------:R-:W-:-:S07]  /*4410*/  IMAD R11, R12, R23, RZ ;  /* 0x000000170c0b7224 */ /* 0x000fce00078e02ff */
.L_x_129:
[----:B------:R-:W-:Y:S05]  /*4420*/  BSYNC B1 ;  /* 0x0000000000017941 */ /* 0x000fea0003800000 */
.L_x_128:
[----:B------:R-:W-:Y:S01]  /*4430*/  @!P6 IMAD R71, R71, R22, R11 ;  /* 0x000000164747e224 */ /* 0x000fe200078e020b */
[----:B------:R-:W-:Y:S04]  /*4440*/  BSSY B1, `(.L_x_130) ;  /* 0x0000006000017945 */ /* 0x000fe80003800000 */
[----:B------:R0:W-:Y:S01]  /*4450*/  @!P6 STG.E.U8 desc[UR38][R6.64+0x59], R71 ;  /* 0x000059470600e986 */ /* 0x0001e2000c101126 */
[----:B------:R-:W-:Y:S05]  /*4460*/  @P2 BRA `(.L_x_131) ;  /* 0x00000000000c2947 */ /* 0x000fea0003800000 */
[----:B------:R-:W5:Y:S02]  /*4470*/  LDG.E.U8 R112, desc[UR38][R2.64+0x60] ;  /* 0x0000602602707981 */ /* 0x000f64000c1e1100 */
[----:B-----5:R-:W-:-:S05]  /*4480*/  PRMT R12, R112, 0x8880, RZ ;  /* 0x00008880700c7816 */ /* 0x020fca00000000ff */
[----:B------:R-:W-:-:S07]  /*4490*/  IMAD R11, R12, R23, RZ ;  /* 0x000000170c0b7224 */ /* 0x000fce00078e02ff */
.L_x_131:
[----:B------:R-:W-:Y:S05]  /*44a0*/  BSYNC B1 ;  /* 0x0000000000017941 */ /* 0x000fea0003800000 */
.L_x_130:
        /* <DEDUP_REMOVED lines=16> */
.L_x_133:
[----:B------:R-:W-:Y:S05]  /*45b0*/  BSYNC B1 ;  /* 0x0000000000017941 */ /* 0x000fea0003800000 */
.L_x_132:
[----:B------:R-:W-:Y:S01]  /*45c0*/  @!P4 IMAD R41, R41, R22, R11 ;  /* 0x000000162929c224 */ /* 0x000fe200078e020b */
[----:B------:R-:W-:Y:S04]  /*45d0*/  BSSY B1, `(.L_x_134) ;  /* 0x0000006000017945 */ /* 0x000fe80003800000 */
[----:B------:R0:W-:Y:S01]  /*45e0*/  @!P4 STG.E.U8 desc[UR38][R4.64+0x61], R41 ;  /* 0x000061290400c986 */ /* 0x0001e2000c101126 */
[----:B------:R-:W-:Y:S05]  /*45f0*/  @P3 BRA `(.L_x_135) ;  /* 0x00000000000c3947 */ /* 0x000fea0003800000 */
[----:B------:R-:W5:Y:S02]  /*4600*/  LDG.E.U8 R112, desc[UR38][R8.64+0x60] ;  /* 0x0000602608707981 */ /* 0x000f64000c1e1100 */
[----:B-----5:R-:W-:-:S05]  /*4610*/  PRMT R12, R112, 0x8880, RZ ;  /* 0x00008880700c7816 */ /* 0x020fca00000000ff */
[----:B------:R-:W-:-:S07]  /*4620*/  IMAD R11, R12, R23, RZ ;  /* 0x000000170c0b7224 */ /* 0x000fce00078e02ff */
.L_x_135:
[----:B------:R-:W-:Y:S05]  /*4630*/  BSYNC B1 ;  /* 0x0000000000017941 */ /* 0x000fea0003800000 */
.L_x_134:
[----:B0-----:R-:W-:Y:S01]  /*4640*/  @!P3 IMAD R13, R42, R22, R11 ;  /* 0x000000162a0db224 */ /* 0x001fe200078e020b */
[----:B------:R-:W-:Y:S04]  /*4650*/  BSSY B1, `(.L_x_136) ;  /* 0x0000006000017945 */ /* 0x000fe80003800000 */
[----:B------:R0:W-:Y:S01]  /*4660*/  @!P3 STG.E.U8 desc[UR38][R6.64+0x60], R13 ;  /* 0x0000600d0600b986 */ /* 0x0001e2000c101126 */
[----:B------:R-:W-:Y:S05]  /*4670*/  @P2 BRA `(.L_x_137) ;  /* 0x00000000000c2947 */ /* 0x000fea0003800000 */
[----:B------:R-:W5:Y:S02]  /*4680*/  LDG.E.U8 R112, desc[UR38][R8.64+0x61] ;  /* 0x0000612608707981 */ /* 0x000f64000c1e1100 */
[----:B-----5:R-:W-:-:S05]  /*4690*/  PRMT R12, R112, 0x8880, RZ ;  /* 0x00008880700c7816 */ /* 0x020fca00000000ff */
[----:B------:R-:W-:-:S07]  /*46a0*/  IMAD R11, R12, R23, RZ ;  /* 0x000000170c0b7224 */ /* 0x000fce00078e02ff */
.L_x_137:
[----:B------:R-:W-:Y:S05]  /*46b0*/  BSYNC B1 ;  /* 0x0000000000017941 */ /* 0x000fea0003800000 */
.L_x_136:
[----:B------:R-:W-:Y:S01]  /*46c0*/  @!P2 IMAD R43, R43, R22, R11 ;  /* 0x000000162b2ba224 */ /* 0x000fe200078e020b */
[----:B------:R-:W-:Y:S04]  /*46d0*/  BSSY B1, `(.L_x_138) ;  /* 0x0000006000017945 */ /* 0x000fe80003800000 */
[----:B------:R0:W-:Y:S01]  /*46e0*/  @!P2 STG.E.U8 desc[UR38][R6.64+0x61], R43 ;  /* 0x0000612b0600a986 */ /* 0x0001e2000c101126 */
[----:B------:R-:W-:Y:S05]  /*46f0*/  @P6 BRA `(.L_x_139) ;  /* 0x00000000000c6947 */ /* 0x000fea0003800000 */
[----:B------:R-:W5:Y:S02]  /*4700*/  LDG.E.U8 R112, desc[UR38][R2.64+0x68] ;  /* 0x0000682602707981 */ /* 0x000f64000c1e1100 */
[----:B-----5:R-:W-:-:S05]  /*4710*/  PRMT R12, R112, 0x8880, RZ ;  /* 0x00008880700c7816 */ /* 0x020fca00000000ff */
[----:B------:R-:W-:-:S07]  /*4720*/  IMAD R11, R12, R23, RZ ;  /* 0x000000170c0b7224 */ /* 0x000fce00078e02ff */
.L_x_139:
[----:B------:R-:W-:Y:S05]  /*4730*/  BSYNC B1 ;  /* 0x0000000000017941 */ /* 0x000fea0003800000 */
.L_x_138:
[----:B0-----:R-:W-:Y:S01]  /*4740*/  @!P6 IMAD R13, R44, R22, R11 ;  /* 0x000000162c0de224 */ /* 0x001fe200078e020b */
[----:B------:R-:W-:Y:S04]  /*4750*/  BSSY B1, `(.L_x_140) ;  /* 0x0000006000017945 */ /* 0x000fe80003800000 */
[----:B------:R0:W-:Y:S01]  /*4760*/  @!P6 STG.E.U8 desc[UR38][R4.64+0x68], R13 ;  /* 0x0000680d0400e986 */ /* 0x0001e2000c101126 */
[----:B------:R-:W-:Y:S05]  /*4770*/  @P5 BRA `(.L_x_141) ;  /* 0x00000000000c5947 */ /* 0x000fea0003800000 */
[----:B------:R-:W5:Y:S02]  /*4780*/  LDG.E.U8 R112, desc[UR38][R2.64+0x69] ;  /* 0x0000692602707981 */ /* 0x000f64000c1e1100 */
[----:B-----5:R-:W-:-:S05]  /*4790*/  PRMT R12, R112, 0x8880, RZ ;  /* 0x00008880700c7816 */ /* 0x020fca00000000ff */
[----:B------:R-:W-:-:S07]  /*47a0*/  IMAD R11, R12, R23, RZ ;  /* 0x000000170c0b7224 */ /* 0x000fce00078e02ff */
.L_x_141:
[----:B------:R-:W-:Y:S05]  /*47b0*/  BSYNC B1 ;  /* 0x0000000000017941 */ /* 0x000fea0003800000 */
.L_x_140:
[----:B------:R-:W-:Y:S01]  /*47c0*/  @!P5 IMAD R45, R45, R22, R11 ;  /* 0x000000162d2dd224 */ /* 0x000fe200078e020b */
[----:B------:R-:W-:Y:S04]  /*47d0*/  BSSY B1, `(.L_x_142) ;  /* 0x0000006000017945 */ /* 0x000fe80003800000 */
[----:B------:R0:W-:Y:S01]  /*47e0*/  @!P5 STG.E.U8 desc[UR38][R4.64+0x69], R45 ;  /* 0x0000692d0400d986 */ /* 0x0001e2000c101126 */
[----:B------:R-:W-:Y:S05]  /*47f0*/  @P1 BRA `(.L_x_143) ;  /* 0x00000000000c1947 */ /* 0x000fea0003800000 */
[----:B------:R-:W5:Y:S02]  /*4800*/  LDG.E.U8 R112, desc[UR38][R8.64+0x68] ;  /* 0x0000682608707981 */ /* 0x000f64000c1e1100 */
[----:B-----5:R-:W-:-:S05]  /*4810*/  PRMT R12, R112, 0x8880, RZ ;  /* 0x00008880700c7816 */ /* 0x020fca00000000ff */
[----:B------:R-:W-:-:S07]  /*4820*/  IMAD R11, R12, R23, RZ ;  /* 0x000000170c0b7224 */ /* 0x000fce00078e02ff */
.L_x_143:
[----:B------:R-:W-:Y:S05]  /*4830*/  BSYNC B1 ;  /* 0x0000000000017941 */ /* 0x000fea0003800000 */
.L_x_142:
[----:B------:R-:W-:Y:S01]  /*4840*/  ISETP.LT.OR P0, PT, R0, 0x9, !P0 ;  /* 0x000000090000780c */ /* 0x000fe20004701670 */
[----:B0-----:R-:W-:Y:S01]  /*4850*/  @!P1 IMAD R13, R46, R22, R11 ;  /* 0x000000162e0d9224 */ /* 0x001fe200078e020b */
        /* <DEDUP_REMOVED lines=10> */
[----:B0-----:R-:W-:-:S12]  /*4900*/  @P0 BRA `(.L_x_145) ;  /* 0x00000000000c0947 */ /* 0x001fd80003800000 */
[----:B------:R-:W5:Y:S02]  /*4910*/  LDG.E.U8 R112, desc[UR38][R8.64+0x69] ;  /* 0x0000692608707981 */ /* 0x000f64000c1e1100 */
[----:B-----5:R-:W-:-:S05]  /*4920*/  PRMT R12, R112, 0x8880, RZ ;  /* 0x00008880700c7816 */ /* 0x020fca00000000ff */
[----:B------:R-:W-:-:S07]  /*4930*/  IMAD R11, R12, R23, RZ ;  /* 0x000000170c0b7224 */ /* 0x000fce00078e02ff */
.L_x_145:
[----:B------:R-:W-:Y:S05]  /*4940*/  BSYNC B1 ;  /* 0x0000000000017941 */ /* 0x000fea0003800000 */
.L_x_144:
[----:B------:R-:W-:Y:S01]  /*4950*/  @!P0 IMAD R47, R47, R22, R11 ;  /* 0x000000162f2f8224 */ /* 0x000fe200078e020b */
[----:B------:R-:W-:Y:S04]  /*4960*/  BSSY B1, `(.L_x_146) ;  /* 0x0000006000017945 */ /* 0x000fe80003800000 */
[----:B------:R0:W-:Y:S01]  /*4970*/  @!P0 STG.E.U8 desc[UR38][R6.64+0x69], R47 ;  /* 0x0000692f06008986 */ /* 0x0001e2000c101126 */
[----:B------:R-:W-:Y:S05]  /*4980*/  @P5 BRA `(.L_x_147) ;  /* 0x00000000000c5947 */ /* 0x000fea0003800000 */
[----:B------:R-:W5:Y:S02]  /*4990*/  LDG.E.U8 R112, desc[UR38][R2.64+0x70] ;  /* 0x0000702602707981 */ /* 0x000f64000c1e1100 */
[----:B-----5:R-:W-:-:S05]  /*49a0*/  PRMT R12, R112, 0x8880, RZ ;  /* 0x00008880700c7816 */ /* 0x020fca00000000ff */
[----:B------:R-:W-:-:S07]  /*49b0*/  IMAD R11, R12, R23, RZ ;  /* 0x000000170c0b7224 */ /* 0x000fce00078e02ff */
.L_x_147:
[----:B------:R-:W-:Y:S05]  /*49c0*/  BSYNC B1 ;  /* 0x0000000000017941 */ /* 0x000fea0003800000 */
.L_x_146:
[----:B------:R-:W-:Y:S01]  /*49d0*/  @!P5 IMAD R13, R48, R22, R11 ;  /* 0x00000016300dd224 */ /* 0x000fe200078e020b */
[----:B------:R-:W-:Y:S04]  /*49e0*/  BSSY B1, `(.L_x_148) ;  /* 0x0000006000017945 */ /* 0x000fe80003800000 */
[----:B------:R0:W-:Y:S01]  /*49f0*/  @!P5 STG.E.U8 desc[UR38][R4.64+0x70], R13 ;  /* 0x0000700d0400d986 */ /* 0x0001e2000c101126 */
[----:B------:R-:W-:Y:S05]  /*4a00*/  @P4 BRA `(.L_x_149) ;  /* 0x00000000000c4947 */ /* 0x000fea0003800000 */
[----:B------:R-:W5:Y:S02]  /*4a10*/  LDG.E.U8 R112, desc[UR38][R2.64+0x71] ;  /* 0x0000712602707981 */ /* 0x000f64000c1e1100 */
[----:B-----5:R-:W-:-:S05]  /*4a20*/  PRMT R12, R112, 0x8880, RZ ;  /* 0x00008880700c7816 */ /* 0x020fca00000000ff */
[----:B------:R-:W-:-:S07]  /*4a30*/  IMAD R11, R12, R23, RZ ;  /* 0x000000170c0b7224 */ /* 0x000fce00078e02ff */
.L_x_149:
[----:B------:R-:W-:Y:S05]  /*4a40*/  BSYNC B1 ;  /* 0x0000000000017941 */ /* 0x000fea0003800000 */
.L_x_148:
[----:B------:R-:W-:Y:S01]  /*4a50*/  @!P4 IMAD R49, R49, R22, R11 ;  /* 0x000000163131c224 */ /* 0x000fe200078e020b */
[----:B------:R-:W-:Y:S04]  /*4a60*/  BSSY B1, `(.L_x_150) ;  /* 0x0000006000017945 */ /* 0x000fe80003800000 */
[----:B------:R0:W-:Y:S01]  /*4a70*/  @!P4 STG.E.U8 desc[UR38][R4.64+0x71], R49 ;  /* 0x000071310400c986 */ /* 0x0001e2000c101126 */
[----:B------:R-:W-:Y:S05]  /*4a80*/  @P3 BRA `(.L_x_151) ;  /* 0x00000000000c3947 */ /* 0x000fea0003800000 */
[----:B------:R-:W5:Y:S02]  /*4a90*/  LDG.E.U8 R112, desc[UR38][R8.64+0x70] ;  /* 0x0000702608707981 */ /* 0x000f64000c1e1100 */
[----:B-----5:R-:W-:-:S05]  /*4aa0*/  PRMT R12, R112, 0x8880, RZ ;  /* 0x00008880700c7816 */ /* 0x020fca00000000ff */
[----:B------:R-:W-:-:S07]  /*4ab0*/  IMAD R11, R12, R23, RZ ;  /* 0x000000170c0b7224 */ /* 0x000fce00078e02ff */
.L_x_151:
[----:B------:R-:W-:Y:S05]  /*4ac0*/  BSYNC B1 ;  /* 0x0000000000017941 */ /* 0x000fea0003800000 */
.L_x_150:
[----:B0-----:R-:W-:Y:S01]  /*4ad0*/  @!P3 IMAD R13, R50, R22, R11 ;  /* 0x00000016320db224 */ /* 0x001fe200078e020b */
[----:B------:R-:W-:Y:S04]  /*4ae0*/  BSSY B1, `(.L_x_152) ;  /* 0x0000006000017945 */ /* 0x000fe80003800000 */
[----:B------:R0:W-:Y:S01]  /*4af0*/  @!P3 STG.E.U8 desc[UR38][R6.64+0x70], R13 ;  /* 0x0000700d0600b986 */ /* 0x0001e2000c101126 */
[----:B------:R-:W-:Y:S05]  /*4b00*/  @P6 BRA `(.L_x_153) ;  /* 0x00000000000c6947 */ /* 0x000fea0003800000 */
[----:B------:R-:W5:Y:S02]  /*4b10*/  LDG.E.U8 R112, desc[UR38][R8.64+0x71] ;  /* 0x0000712608707981 */ /* 0x000f64000c1e1100 */
[----:B-----5:R-:W-:-:S05]  /*4b20*/  PRMT R12, R112, 0x8880, RZ ;  /* 0x00008880700c7816 */ /* 0x020fca00000000ff */
[----:B------:R-:W-:-:S07]  /*4b30*/  IMAD R11, R12, R23, RZ ;  /* 0x000000170c0b7224 */ /* 0x000fce00078e02ff */
.L_x_153:
[----:B------:R-:W-:Y:S05]  /*4b40*/  BSYNC B1 ;  /* 0x0000000000017941 */ /* 0x000fea0003800000 */
.L_x_152:
[----:B------:R-:W-:Y:S01]  /*4b50*/  @!P6 IMAD R51, R51, R22, R11 ;  /* 0x000000163333e224 */ /* 0x000fe200078e020b */
[----:B------:R-:W-:Y:S04]  /*4b60*/  BSSY B1, `(.L_x_154) ;  /* 0x0000006000017945 */ /* 0x000fe80003800000 */
[----:B------:R0:W-:Y:S01]  /*4b70*/  @!P6 STG.E.U8 desc[UR38][R6.64+0x71], R51 ;  /* 0x000071330600e986 */ /* 0x0001e2000c101126 */
[----:B------:R-:W-:Y:S05]  /*4b80*/  @P2 BRA `(.L_x_155) ;  /* 0x00000000000c2947 */ /* 0x000fea0003800000 */
[----:B------:R-:W5:Y:S02]  /*4b90*/  LDG.E.U8 R112, desc[UR38][R2.64+0x78] ;  /* 0x0000782602707981 */ /* 0x000f64000c1e1100 */
[----:B-----5:R-:W-:-:S05]  /*4ba0*/  PRMT R12, R112, 0x8880, RZ ;  /* 0x00008880700c7816 */ /* 0x020fca00000000ff */
[----:B------:R-:W-:-:S07]  /*4bb0*/  IMAD R11, R12, R23, RZ ;  /* 0x000000170c0b7224 */ /* 0x000fce00078e02ff */
.L_x_155:
[----:B------:R-:W-:Y:S05]  /*4bc0*/  BSYNC B1 ;  /* 0x0000000000017941 */ /* 0x000fea0003800000 */
.L_x_154:
[----:B------:R-:W-:Y:S01]  /*4bd0*/  ISETP.GE.AND P0, PT, R10, 0x7a, PT ;  /* 0x0000007a0a00780c */ /* 0x000fe20003f06270 */
[----:B0-----:R-:W-:Y:S01]  /*4be0*/  @!P2 IMAD R13, R52, R22, R11 ;  /* 0x00000016340da224 */ /* 0x001fe200078e020b */
[----:B------:R-:W-:Y:S01]  /*4bf0*/  ISETP.GE.AND P3, PT, R10, 0x81, PT ;  /* 0x000000810a00780c */ /* 0x000fe20003f66270 */
[----:B------:R-:W-:Y:S01]  /*4c00*/  BSSY B1, `(.L_x_156) ;  /* 0x000000d000017945 */ /* 0x000fe20003800000 */
[----:B------:R-:W-:Y:S02]  /*4c10*/  ISETP.LT.OR P6, PT, R0, 0x1, !P0 ;  /* 0x000000010000780c */ /* 0x000fe400047c1670 */
        /* <DEDUP_REMOVED lines=11> */
.L_x_157:
[----:B------:R-:W-:Y:S05]  /*4cd0*/  BSYNC B1 ;  /* 0x0000000000017941 */ /* 0x000fea0003800000 */
.L_x_156:
[----:B------:R-:W-:Y:S01]  /*4ce0*/  @!P6 IMAD R53, R53, R22, R11 ;  /* 0x000000163535e224 */ /* 0x000fe200078e020b */
[----:B------:R-:W-:Y:S04]  /*4cf0*/  BSSY B1, `(.L_x_158) ;  /* 0x0000006000017945 */ /* 0x000fe80003800000 */
[----:B------:R0:W-:Y:S01]  /*4d00*/  @!P6 STG.E.U8 desc[UR38][R4.64+0x79], R53 ;  /* 0x000079350400e986 */ /* 0x0001e2000c101126 */
[----:B------:R-:W-:Y:S05]  /*4d10*/  @P1 BRA `(.L_x_159) ;  /* 0x00000000000c1947 */ /* 0x000fea0003800000 */
[----:B------:R-:W5:Y:S02]  /*4d20*/  LDG.E.U8 R112, desc[UR38][R8.64+0x78] ;  /* 0x0000782608707981 */ /* 0x000f64000c1e1100 */
[----:B-----5:R-:W-:-:S05]  /*4d30*/  PRMT R12, R112, 0x8880, RZ ;  /* 0x00008880700c7816 */ /* 0x020fca00000000ff */
[----:B------:R-:W-:-:S07]  /*4d40*/  IMAD R11, R12, R23, RZ ;  /* 0x000000170c0b7224 */ /* 0x000fce00078e02ff */
.L_x_159:
[----:B------:R-:W-:Y:S05]  /*4d50*/  BSYNC B1 ;  /* 0x0000000000017941 */ /* 0x000fea0003800000 */
.L_x_158:
[----:B------:R-:W-:Y:S01]  /*4d60*/  @!P1 IMAD R13, R54, R22, R11 ;  /* 0x00000016360d9224 */ /* 0x000fe200078e020b */
[----:B------:R-:W-:Y:S04]  /*4d70*/  BSSY B1, `(.L_x_160) ;  /* 0x0000006000017945 */ /* 0x000fe80003800000 */
[----:B------:R0:W-:Y:S01]  /*4d80*/  @!P1 STG.E.U8 desc[UR38][R6.64+0x78], R13 ;  /* 0x0000780d06009986 */ /* 0x0001e2000c101126 */
[----:B------:R-:W-:Y:S05]  /*4d90*/  @P0 BRA `(.L_x_161) ;  /* 0x00000000000c0947 */ /* 0x000fea0003800000 */
[----:B------:R-:W5:Y:S02]  /*4da0*/  LDG.E.U8 R112, desc[UR38][R8.64+0x79] ;  /* 0x0000792608707981 */ /* 0x000f64000c1e1100 */
[----:B-----5:R-:W-:-:S05]  /*4db0*/  PRMT R12, R112, 0x8880, RZ ;  /* 0x00008880700c7816 */ /* 0x020fca00000000ff */
[----:B------:R-:W-:-:S07]  /*4dc0*/  IMAD R11, R12, R23, RZ ;  /* 0x000000170c0b7224 */ /* 0x000fce00078e02ff */
.L_x_161:
[----:B------:R-:W-:Y:S05]  /*4dd0*/  BSYNC B1 ;  /* 0x0000000000017941 */ /* 0x000fea0003800000 */
.L_x_160:
[----:B------:R-:W-:Y:S01]  /*4de0*/  @!P0 IMAD R55, R55, R22, R11 ;  /* 0x0000001637378224 */ /* 0x000fe200078e020b */
[----:B------:R-:W-:Y:S04]  /*4df0*/  BSSY B1, `(.L_x_162) ;  /* 0x0000006000017945 */ /* 0x000fe80003800000 */
[----:B------:R0:W-:Y:S01]  /*4e00*/  @!P0 STG.E.U8 desc[UR38][R6.64+0x79], R55 ;  /* 0x0000793706008986 */ /* 0x0001e2000c101126 */
[----:B------:R-:W-:Y:S05]  /*4e10*/  @P5 BRA `(.L_x_163) ;  /* 0x00000000000c5947 */ /* 0x000fea0003800000 */
[----:B------:R-:W5:Y:S02]  /*4e20*/  LDG.E.U8 R112, desc[UR38][R2.64+0x80] ;  /* 0x0000802602707981 */ /* 0x000f64000c1e1100 */
[----:B-----5:R-:W-:-:S05]  /*4e30*/  PRMT R12, R112, 0x8880, RZ ;  /* 0x00008880700c7816 */ /* 0x020fca00000000ff */
[----:B------:R-:W-:-:S07]  /*4e40*/  IMAD R11, R12, R23, RZ ;  /* 0x000000170c0b7224 */ /* 0x000fce00078e02ff */
.L_x_163:
[----:B------:R-:W-:Y:S05]  /*4e50*/  BSYNC B1 ;  /* 0x0000000000017941 */ /* 0x000fea0003800000 */
.L_x_162:
[----:B0-----:R-:W-:Y:S01]  /*4e60*/  @!P5 IMAD R13, R24, R22, R11 ;  /* 0x00000016180dd224 */ /* 0x001fe200078e020b */
[----:B------:R-:W-:Y:S04]  /*4e70*/  BSSY B1, `(.L_x_164) ;  /* 0x0000006000017945 */ /* 0x000fe80003800000 */
[----:B------:R0:W-:Y:S01]  /*4e80*/  @!P5 STG.E.U8 desc[UR38][R4.64+0x80], R13 ;  /* 0x0000800d0400d986 */ /* 0x0001e2000c101126 */
[----:B------:R-:W-:Y:S05]  /*4e90*/  @P4 BRA `(.L_x_165) ;  /* 0x00000000000c4947 */ /* 0x000fea0003800000 */
[----:B------:R-:W5:Y:S02]  /*4ea0*/  LDG.E.U8 R112, desc[UR38][R2.64+0x81] ;  /* 0x0000812602707981 */ /* 0x000f64000c1e1100 */
[----:B-----5:R-:W-:-:S05]  /*4eb0*/  PRMT R12, R112, 0x8880, RZ ;  /* 0x00008880700c7816 */ /* 0x020fca00000000ff */
[----:B------:R-:W-:-:S07]  /*4ec0*/  IMAD R11, R12, R23, RZ ;  /* 0x000000170c0b7224 */ /* 0x000fce00078e02ff */
.L_x_165:
[----:B------:R-:W-:Y:S05]  /*4ed0*/  BSYNC B1 ;  /* 0x0000000000017941 */ /* 0x000fea0003800000 */
.L_x_164:
[----:B------:R-:W-:Y:S01]  /*4ee0*/  @!P4 IMAD R25, R25, R22, R11 ;  /* 0x000000161919c224 */ /* 0x000fe200078e020b */
[----:B------:R-:W-:Y:S04]  /*4ef0*/  BSSY B1, `(.L_x_166) ;  /* 0x0000006000017945 */ /* 0x000fe80003800000 */
[----:B------:R0:W-:Y:S01]  /*4f00*/  @!P4 STG.E.U8 desc[UR38][R4.64+0x81], R25 ;  /* 0x000081190400c986 */ /* 0x0001e2000c101126 */
[----:B------:R-:W-:Y:S05]  /*4f10*/  @P3 BRA `(.L_x_167) ;  /* 0x00000000000c3947 */ /* 0x000fea0003800000 */
[----:B------:R-:W5:Y:S02]  /*4f20*/  LDG.E.U8 R112, desc[UR38][R8.64+0x80] ;  /* 0x0000802608707981 */ /* 0x000f64000c1e1100 */
[----:B-----5:R-:W-:-:S05]  /*4f30*/  PRMT R12, R112, 0x8880, RZ ;  /* 0x00008880700c7816 */ /* 0x020fca00000000ff */
[----:B------:R-:W-:-:S07]  /*4f40*/  IMAD R11, R12, R23, RZ ;  /* 0x000000170c0b7224 */ /* 0x000fce00078e02ff */
.L_x_167:
[----:B------:R-:W-:Y:S05]  /*4f50*/  BSYNC B1 ;  /* 0x0000000000017941 */ /* 0x000fea0003800000 */
.L_x_166:
        /* <DEDUP_REMOVED lines=16> */
.L_x_169:
[----:B------:R-:W-:Y:S05]  /*5060*/  BSYNC B1 ;  /* 0x0000000000017941 */ /* 0x000fea0003800000 */
.L_x_168:
[----:B------:R-:W-:Y:S01]  /*5070*/  @!P2 IMAD R27, R27, R22, R11 ;  /* 0x000000161b1ba224 */ /* 0x000fe200078e020b */
[----:B------:R-:W-:Y:S04]  /*5080*/  BSSY B1, `(.L_x_170) ;  /* 0x0000006000017945 */ /* 0x000fe80003800000 */
[----:B------:R0:W-:Y:S01]  /*5090*/  @!P2 STG.E.U8 desc[UR38][R6.64+0x81], R27 ;  /* 0x0000811b0600a986 */ /* 0x0001e2000c101126 */
[----:B------:R-:W-:Y:S05]  /*50a0*/  @P5 BRA `(.L_x_171) ;  /* 0x00000000000c5947 */ /* 0x000fea0003800000 */
[----:B------:R-:W5:Y:S02]  /*50b0*/  LDG.E.U8 R112, desc[UR38][R2.64+0x88] ;  /* 0x0000882602707981 */ /* 0x000f64000c1e1100 */
[----:B-----5:R-:W-:-:S05]  /*50c0*/  PRMT R12, R112, 0x8880, RZ ;  /* 0x00008880700c7816 */ /* 0x020fca00000000ff */
[----:B------:R-:W-:-:S07]  /*50d0*/  IMAD R11, R12, R23, RZ ;  /* 0x000000170c0b7224 */ /* 0x000fce00078e02ff */
.L_x_171:
[----:B------:R-:W-:Y:S05]  /*50e0*/  BSYNC B1 ;  /* 0x0000000000017941 */ /* 0x000fea0003800000 */
.L_x_170:
[----:B0-----:R-:W-:Y:S01]  /*50f0*/  @!P5 IMAD R13, R28, R22, R11 ;  /* 0x000000161c0dd224 */ /* 0x001fe200078e020b */
[----:B------:R-:W-:Y:S04]  /*5100*/  BSSY B1, `(.L_x_172) ;  /* 0x0000006000017945 */ /* 0x000fe80003800000 */
[----:B------:R0:W-:Y:S01]  /*5110*/  @!P5 STG.E.U8 desc[UR38][R4.64+0x88], R13 ;  /* 0x0000880d0400d986 */ /* 0x0001e2000c101126 */
[----:B------:R-:W-:Y:S05]  /*5120*/  @P3 BRA `(.L_x_173) ;  /* 0x00000000000c3947 */ /* 0x000fea0003800000 */
[----:B------:R-:W5:Y:S02]  /*5130*/  LDG.E.U8 R112, desc[UR38][R2.64+0x89] ;  /* 0x0000892602707981 */ /* 0x000f64000c1e1100 */
[----:B-----5:R-:W-:-:S05]  /*5140*/  PRMT R12, R112, 0x8880, RZ ;  /* 0x00008880700c7816 */ /* 0x020fca00000000ff */
[----:B------:R-:W-:-:S07]  /*5150*/  IMAD R11, R12, R23, RZ ;  /* 0x000000170c0b7224 */ /* 0x000fce00078e02ff */
.L_x_173:
[----:B------:R-:W-:Y:S05]  /*5160*/  BSYNC B1 ;  /* 0x0000000000017941 */ /* 0x000fea0003800000 */
.L_x_172:
[----:B------:R-:W-:Y:S01]  /*5170*/  @!P3 IMAD R29, R29, R22, R11 ;  /* 0x000000161d1db224 */ /* 0x000fe200078e020b */
[----:B------:R-:W-:Y:S04]  /*5180*/  BSSY B1, `(.L_x_174) ;  /* 0x0000006000017945 */ /* 0x000fe80003800000 */
[----:B------:R0:W-:Y:S01]  /*5190*/  @!P3 STG.E.U8 desc[UR38][R4.64+0x89], R29 ;  /* 0x0000891d0400b986 */ /* 0x0001e2000c101126 */
[----:B------:R-:W-:Y:S05]  /*51a0*/  @P4 BRA `(.L_x_175) ;  /* 0x00000000000c4947 */ /* 0x000fea0003800000 */
[----:B------:R-:W5:Y:S02]  /*51b0*/  LDG.E.U8 R112, desc[UR38][R8.64+0x88] ;  /* 0x0000882608707981 */ /* 0x000f64000c1e1100 */
[----:B-----5:R-:W-:-:S05]  /*51c0*/  PRMT R12, R112, 0x8880, RZ ;  /* 0x00008880700c7816 */ /* 0x020fca00000000ff */
[----:B------:R-:W-:-:S07]  /*51d0*/  IMAD R11, R12, R23, RZ ;  /* 0x000000170c0b7224 */ /* 0x000fce00078e02ff */
.L_x_175:
[----:B------:R-:W-:Y:S05]  /*51e0*/  BSYNC B1 ;  /* 0x0000000000017941 */ /* 0x000fea0003800000 */
.L_x_174:
[----:B0-----:R-:W-:Y:S01]  /*51f0*/  @!P4 IMAD R13, R30, R22, R11 ;  /* 0x000000161e0dc224 */ /* 0x001fe200078e020b */
[----:B------:R-:W-:Y:S04]  /*5200*/  BSSY B1, `(.L_x_176) ;  /* 0x0000006000017945 */ /* 0x000fe80003800000 */
[----:B------:R0:W-:Y:S01]  /*5210*/  @!P4 STG.E.U8 desc[UR38][R6.64+0x88], R13 ;  /* 0x0000880d0600c986 */ /* 0x0001e2000c101126 */
[----:B------:R-:W-:Y:S05]  /*5220*/  @P1 BRA `(.L_x_177) ;  /* 0x00000000000c1947 */ /* 0x000fea0003800000 */
[----:B------:R-:W5:Y:S02]  /*5230*/  LDG.E.U8 R112, desc[UR38][R8.64+0x89] ;  /* 0x0000892608707981 */ /* 0x000f64000c1e1100 */
[----:B-----5:R-:W-:-:S05]  /*5240*/  PRMT R12, R112, 0x8880, RZ ;  /* 0x00008880700c7816 */ /* 0x020fca00000000ff */
[----:B------:R-:W-:-:S07]  /*5250*/  IMAD R11, R12, R23, RZ ;  /* 0x000000170c0b7224 */ /* 0x000fce00078e02ff */
.L_x_177:
[----:B------:R-:W-:Y:S05]  /*5260*/  BSYNC B1 ;  /* 0x0000000000017941 */ /* 0x000fea0003800000 */
.L_x_176:
[----:B------:R-:W-:Y:S01]  /*5270*/  @!P1 IMAD R31, R31, R22, R11 ;  /* 0x000000161f1f9224 */ /* 0x000fe200078e020b */
[----:B------:R-:W-:Y:S04]  /*5280*/  BSSY B1, `(.L_x_178) ;  /* 0x0000006000017945 */ /* 0x000fe80003800000 */
[----:B------:R0:W-:Y:S01]  /*5290*/  @!P1 STG.E.U8 desc[UR38][R6.64+0x89], R31 ;  /* 0x0000891f06009986 */ /* 0x0001e2000c101126 */
[----:B------:R-:W-:Y:S05]  /*52a0*/  @P6 BRA `(.L_x_179) ;  /* 0x00000000000c6947 */ /* 0x000fea0003800000 */
[----:B------:R-:W5:Y:S02]  /*52b0*/  LDG.E.U8 R112, desc[UR38][R2.64+0x90] ;  /* 0x0000902602707981 */ /* 0x000f64000c1e1100 */
[----:B-----5:R-:W-:-:S05]  /*52c0*/  PRMT R12, R112, 0x8880, RZ ;  /* 0x00008880700c7816 */ /* 0x020fca00000000ff */
[----:B------:R-:W-:-:S07]  /*52d0*/  IMAD R11, R12, R23, RZ ;  /* 0x000000170c0b7224 */ /* 0x000fce00078e02ff */
.L_x_179:
[----:B------:R-:W-:Y:S05]  /*52e0*/  BSYNC B1 ;  /* 0x0000000000017941 */ /* 0x000fea0003800000 */
.L_x_178:
        /* <DEDUP_REMOVED lines=16> */
.L_x_181:
[----:B------:R-:W-:Y:S05]  /*53f0*/  BSYNC B1 ;  /* 0x0000000000017941 */ /* 0x000fea0003800000 */
.L_x_180:
[----:B------:R-:W-:Y:S01]  /*5400*/  @!P4 IMAD R33, R33, R22, R11 ;  /* 0x000000162121c224 */ /* 0x000fe200078e020b */
[----:B------:R-:W-:Y:S04]  /*5410*/  BSSY B1, `(.L_x_182) ;  /* 0x0000006000017945 */ /* 0x000fe80003800000 */
[----:B------:R0:W-:Y:S01]  /*5420*/  @!P4 STG.E.U8 desc[UR38][R4.64+0x91], R33 ;  /* 0x000091210400c986 */ /* 0x0001e2000c101126 */
[----:B------:R-:W-:Y:S05]  /*5430*/  @P0 BRA `(.L_x_183) ;  /* 0x00000000000c0947 */ /* 0x000fea0003800000 */
[----:B------:R-:W5:Y:S02]  /*5440*/  LDG.E.U8 R112, desc[UR38][R8.64+0x90] ;  /* 0x0000902608707981 */ /* 0x000f64000c1e1100 */
[----:B-----5:R-:W-:-:S05]  /*5450*/  PRMT R10, R112, 0x8880, RZ ;  /* 0x00008880700a7816 */ /* 0x020fca00000000ff */
[----:B------:R-:W-:-:S07]  /*5460*/  IMAD R11, R10, R23, RZ ;  /* 0x000000170a0b7224 */ /* 0x000fce00078e02ff */
.L_x_183:
[----:B------:R-:W-:Y:S05]  /*5470*/  BSYNC B1 ;  /* 0x0000000000017941 */ /* 0x000fea0003800000 */
.L_x_182:
[----:B0-----:R-:W-:Y:S01]  /*5480*/  @!P0 IMAD R13, R34, R22, R11 ;  /* 0x00000016220d8224 */ /* 0x001fe200078e020b */
[----:B------:R-:W-:Y:S04]  /*5490*/  BSSY B1, `(.L_x_184) ;  /* 0x0000006000017945 */ /* 0x000fe80003800000 */
[----:B------:R0:W-:Y:S01]  /*54a0*/  @!P0 STG.E.U8 desc[UR38][R6.64+0x90], R13 ;  /* 0x0000900d06008986 */ /* 0x0001e2000c101126 */
[----:B------:R-:W-:Y:S05]  /*54b0*/  @P3 BRA `(.L_x_185) ;  /* 0x00000000000c3947 */ /* 0x000fea0003800000 */
[----:B------:R-:W5:Y:S02]  /*54c0*/  LDG.E.U8 R112, desc[UR38][R8.64+0x91] ;  /* 0x0000912608707981 */ /* 0x000f64000c1e1100 */
[----:B-----5:R-:W-:-:S05]  /*54d0*/  PRMT R10, R112, 0x8880, RZ ;  /* 0x00008880700a7816 */ /* 0x020fca00000000ff */
[----:B------:R-:W-:-:S07]  /*54e0*/  IMAD R11, R10, R23, RZ ;  /* 0x000000170a0b7224 */ /* 0x000fce00078e02ff */
.L_x_185:
[----:B------:R-:W-:Y:S05]  /*54f0*/  BSYNC B1 ;  /* 0x0000000000017941 */ /* 0x000fea0003800000 */
.L_x_184:
[----:B------:R-:W-:Y:S01]  /*5500*/  @!P3 IMAD R35, R35, R22, R11 ;  /* 0x000000162323b224 */ /* 0x000fe200078e020b */
[----:B------:R-:W-:Y:S04]  /*5510*/  BSSY B1, `(.L_x_186) ;  /* 0x0000006000017945 */ /* 0x000fe80003800000 */
[----:B------:R0:W-:Y:S01]  /*5520*/  @!P3 STG.E.U8 desc[UR38][R6.64+0x91], R35 ;  /* 0x000091230600b986 */ /* 0x0001e2000c101126 */
[----:B------:R-:W-:Y:S05]  /*5530*/  @P6 BRA `(.L_x_187) ;  /* 0x00000000000c6947 */ /* 0x000fea0003800000 */
[----:B------:R-:W5:Y:S02]  /*5540*/  LDG.E.U8 R112, desc[UR38][R2.64+0x98] ;  /* 0x0000982602707981 */ /* 0x000f64000c1e1100 */
[----:B-----5:R-:W-:-:S05]  /*5550*/  PRMT R10, R112, 0x8880, RZ ;  /* 0x00008880700a7816 */ /* 0x020fca00000000ff */
[----:B------:R-:W-:-:S07]  /*5560*/  IMAD R11, R10, R23, RZ ;  /* 0x000000170a0b7224 */ /* 0x000fce00078e02ff */
.L_x_187:
[----:B------:R-:W-:Y:S05]  /*5570*/  BSYNC B1 ;  /* 0x0000000000017941 */ /* 0x000fea0003800000 */
.L_x_186:
[----:B0-----:R-:W-:Y:S01]  /*5580*/  @!P6 IMAD R13, R36, R22, R11 ;  /* 0x00000016240de224 */ /* 0x001fe200078e020b */
[----:B------:R-:W-:Y:S04]  /*5590*/  BSSY B1, `(.L_x_188) ;  /* 0x0000006000017945 */ /* 0x000fe80003800000 */
[----:B------:R0:W-:Y:S01]  /*55a0*/  @!P6 STG.E.U8 desc[UR38][R4.64+0x98], R13 ;  /* 0x0000980d0400e986 */ /* 0x0001e2000c101126 */
[----:B------:R-:W-:Y:S05]  /*55b0*/  @P5 BRA `(.L_x_189) ;  /* 0x00000000000c5947 */ /* 0x000fea0003800000 */
[----:B------:R-:W5:Y:S02]  /*55c0*/  LDG.E.U8 R112, desc[UR38][R2.64+0x99] ;  /* 0x0000992602707981 */ /* 0x000f64000c1e1100 */
[----:B-----5:R-:W-:-:S05]  /*55d0*/  PRMT R10, R112, 0x8880, RZ ;  /* 0x00008880700a7816 */ /* 0x020fca00000000ff */
[----:B------:R-:W-:-:S07]  /*55e0*/  IMAD R11, R10, R23, RZ ;  /* 0x000000170a0b7224 */ /* 0x000fce00078e02ff */
.L_x_189:
[----:B------:R-:W-:Y:S05]  /*55f0*/  BSYNC B1 ;  /* 0x0000000000017941 */ /* 0x000fea0003800000 */
.L_x_188:
[----:B------:R-:W-:Y:S01]  /*5600*/  @!P5 IMAD R37, R37, R22, R11 ;  /* 0x000000162525d224 */ /* 0x000fe200078e020b */
[----:B------:R-:W-:Y:S04]  /*5610*/  BSSY B1, `(.L_x_190) ;  /* 0x0000006000017945 */ /* 0x000fe80003800000 */
[----:B------:R0:W-:Y:S01]  /*5620*/  @!P5 STG.E.U8 desc[UR38][R4.64+0x99], R37 ;  /* 0x000099250400d986 */ /* 0x0001e2000c101126 */
[----:B------:R-:W-:Y:S05]  /*5630*/  @P2 BRA `(.L_x_191) ;  /* 0x00000000000c2947 */ /* 0x000fea0003800000 */
[----:B------:R-:W5:Y:S02]  /*5640*/  LDG.E.U8 R112, desc[UR38][R8.64+0x98] ;  /* 0x0000982608707981 */ /* 0x000f64000c1e1100 */
[----:B-----5:R-:W-:-:S05]  /*5650*/  PRMT R2, R112, 0x8880, RZ ;  /* 0x0000888070027816 */ /* 0x020fca00000000ff */
[----:B------:R-:W-:-:S07]  /*5660*/  IMAD R11, R2, R23, RZ ;  /* 0x00000017020b7224 */ /* 0x000fce00078e02ff */
.L_x_191:
[----:B------:R-:W-:Y:S05]  /*5670*/  BSYNC B1 ;  /* 0x0000000000017941 */ /* 0x000fea0003800000 */
.L_x_190:
[----:B------:R-:W-:Y:S01]  /*5680*/  @!P2 IMAD R3, R38, R22, R11 ;  /* 0x000000162603a224 */ /* 0x000fe200078e020b */
[----:B------:R-:W-:Y:S01]  /*5690*/  ISETP.LT.OR P1, PT, R0, 0x9, !P1 ;  /* 0x000000090000780c */ /* 0x000fe20004f21670 */
[----:B------:R-:W-:Y:S03]  /*56a0*/  BSSY B1, `(.L_x_192) ;  /* 0x0000006000017945 */ /* 0x000fe60003800000 */
[----:B------:R0:W-:Y:S09]  /*56b0*/  @!P2 STG.E.U8 desc[UR38][R6.64+0x98], R3 ;  /* 0x000098030600a986 */ /* 0x0001f2000c101126 */
[----:B------:R-:W-:Y:S05]  /*56c0*/  @P1 BRA `(.L_x_193) ;  /* 0x00000000000c1947 */ /* 0x000fea0003800000 */
[----:B------:R-:W5:Y:S02]  /*56d0*/  LDG.E.U8 R112, desc[UR38][R8.64+0x99] ;  /* 0x0000992608707981 */ /* 0x000f64000c1e1100 */
[----:B-----5:R-:W-:-:S05]  /*56e0*/  PRMT R0, R112, 0x8880, RZ ;  /* 0x0000888070007816 */ /* 0x020fca00000000ff */
[----:B------:R-:W-:-:S07]  /*56f0*/  IMAD R11, R0, R23, RZ ;  /* 0x00000017000b7224 */ /* 0x000fce00078e02ff */
.L_x_193:
[----:B------:R-:W-:Y:S05]  /*5700*/  BSYNC B1 ;  /* 0x0000000000017941 */ /* 0x000fea0003800000 */
.L_x_192:
[----:B------:R-:W-:Y:S01]  /*5710*/  IMAD R11, R39, R22, R11 ;  /* 0x00000016270b7224 */ /* 0x000fe200078e020b */
[----:B------:R-:W-:Y:S06]  /*5720*/  @P1 BRA `(.L_x_194) ;  /* 0x0000001000681947 */ /* 0x000fec0003800000 */
[----:B------:R0:W-:Y:S01]  /*5730*/  STG.E.U8 desc[UR38][R6.64+0x99], R11 ;  /* 0x0000990b06007986 */ /* 0x0001e2000c101126 */
[----:B------:R-:W-:Y:S05]  /*5740*/  BRA `(.L_x_194) ;  /* 0x0000001000607947 */ /* 0x000fea0003800000 */
.L_x_33:
[C---:B------:R-:W-:Y:S02]  /*5750*/  ISETP.GE.AND P1, PT, R10.reuse, 0x1, PT ;  /* 0x000000010a00780c */ /* 0x040fe40003f26270 */
[----:B------:R-:W-:Y:S02]  /*5760*/  ISETP.GE.AND P4, PT, R10, 0x2, PT ;  /* 0x000000020a00780c */ /* 0x000fe40003f86270 */
[C---:B------:R-:W-:Y:S02]  /*5770*/  ISETP.LT.OR P3, PT, R0.reuse, 0x1, !P1 ;  /* 0x000000010000780c */ /* 0x040fe40004f61670 */
[C---:B------:R-:W-:Y:S02]  /*5780*/  ISETP.LT.OR P6, PT, R0.reuse, 0x1, !P4 ;  /* 0x000000010000780c */ /* 0x040fe400067c1670 */
[C---:B------:R-:W-:Y:S02]  /*5790*/  ISETP.LT.OR P4, PT, R0.reuse, 0x9, !P4 ;  /* 0x000000090000780c */ /* 0x040fe40006781670 */
[----:B------:R-:W-:-:S02]  /*57a0*/  ISETP.LT.OR P1, PT, R0, 0x9, !P1 ;  /* 0x000000090000780c */ /* 0x000fc40004f21670 */
[----:B------:R-:W-:-:S04]  /*57b0*/  ISETP.GE.AND P2, PT, R10, 0x9, PT ;  /* 0x000000090a00780c */ /* 0x000fc80003f46270 */
[----:B------:R-:W-:Y:S01]  /*57c0*/  ISETP.LT.OR P0, PT, R0, 0x1, !P2 ;  /* 0x000000010000780c */ /* 0x000fe20005701670 */
[-C--:B------:R-:W-:Y:S01]  /*57d0*/  @!P3 IMAD R3, R88, R22.reuse, RZ ;  /* 0x000000165803b224 */ /* 0x080fe200078e02ff */
[----:B------:R-:W-:Y:S01]  /*57e0*/  ISETP.LT.OR P2, PT, R0, 0x9, !P2 ;  /* 0x000000090000780c */ /* 0x000fe20005741670 */
[-C--:B------:R-:W-:Y:S02]  /*57f0*/  @!P6 IMAD R89, R89, R22.reuse, RZ ;  /* 0x000000165959e224 */ /* 0x080fe400078e02ff */
[-C--:B------:R-:W-:Y:S01]  /*5800*/  @!P4 IMAD R91, R91, R22.reuse, RZ ;  /* 0x000000165b5bc224 */ /* 0x080fe200078e02ff */
[----:B------:R0:W-:Y:S01]  /*5810*/  @!P3 STG.E.U8 desc[UR38][R4.64], R3 ;  /* 0x000000030400b986 */ /* 0x0001e2000c101126 */
[----:B------:R-:W-:Y:S01]  /*5820*/  ISETP.GE.AND P3, PT, R10, 0xa, PT ;  /* 0x0000000a0a00780c */ /* 0x000fe20003f66270 */
[----:B------:R-:W-:Y:S02]  /*5830*/  @!P1 IMAD R9, R90, R22, RZ ;  /* 0x000000165a099224 */ /* 0x000fe400078e02ff */
[----:B------:R-:W-:Y:S01]  /*5840*/  @!P6 STG.E.U8 desc[UR38][R4.64+0x1], R89 ;  /* 0x000001590400e986 */ /* 0x000fe2000c101126 */
[----:B------:R-:W-:-:S02]  /*5850*/  ISETP.LT.OR P5, PT, R0, 0x1, !P3 ;  /* 0x000000010000780c */ /* 0x000fc40005fa1670 */
[-C--:B------:R-:W-:Y:S01]  /*5860*/  @!P0 IMAD R11, R92, R22.reuse, RZ ;  /* 0x000000165c0b8224 */ /* 0x080fe200078e02ff */
[----:B------:R-:W-:Y:S01]  /*5870*/  @!P4 STG.E.U8 desc[UR38][R6.64+0x1], R91 ;  /* 0x0000015b0600c986 */ /* 0x000fe2000c101126 */
[----:B------:R-:W-:Y:S02]  /*5880*/  ISETP.GE.AND P4, PT, R10, 0x12, PT ;  /* 0x000000120a00780c */ /* 0x000fe40003f86270 */
[----:B------:R-:W-:Y:S01]  /*5890*/  ISETP.LT.OR P3, PT, R0, 0x9, !P3 ;  /* 0x000000090000780c */ /* 0x000fe20005f61670 */
[----:B------:R1:W-:Y:S01]  /*58a0*/  @!P1 STG.E.U8 desc[UR38][R6.64], R9 ;  /* 0x0000000906009986 */ /* 0x0003e2000c101126 */
[----:B------:R-:W-:Y:S01]  /*58b0*/  ISETP.GE.AND P1, PT, R10, 0x11, PT ;  /* 0x000000110a00780c */ /* 0x000fe20003f26270 */
[-C--:B0-----:R-:W-:Y:S01]  /*58c0*/  @!P2 IMAD R3, R94, R22.reuse, RZ ;  /* 0x000000165e03a224 */ /* 0x081fe200078e02ff */
[C---:B------:R-:W-:Y:S01]  /*58d0*/  ISETP.LT.OR P6, PT, R0.reuse, 0x1, !P4 ;  /* 0x000000010000780c */ /* 0x040fe200067c1670 */
[----:B------:R-:W-:Y:S01]  /*58e0*/  @!P0 STG.E.U8 desc[UR38][R4.64+0x8], R11 ;  /* 0x0000080b04008986 */ /* 0x000fe2000c101126 */
[C---:B------:R-:W-:Y:S01]  /*58f0*/  ISETP.LT.OR P0, PT, R0.reuse, 0x1, !P1 ;  /* 0x000000010000780c */ /* 0x040fe20004f01670 */
[----:B------:R-:W-:Y:S01]  /*5900*/  @!P5 IMAD R93, R93, R22, RZ ;  /* 0x000000165d5dd224 */ /* 0x000fe200078e02ff */
[----:B------:R-:W-:-:S02]  /*5910*/  ISETP.LT.OR P1, PT, R0, 0x9, !P1 ;  /* 0x000000090000780c */ /* 0x000fc40004f21670 */
[----:B------:R-:W-:Y:S02]  /*5920*/  ISETP.LT.OR P4, PT, R0, 0x9, !P4 ;  /* 0x000000090000780c */ /* 0x000fe40006781670 */
[----:B------:R-:W-:Y:S01]  /*5930*/  @!P5 STG.E.U8 desc[UR38][R4.64+0x9], R93 ;  /* 0x0000095d0400d986 */ /* 0x000fe2000c101126 */
[----:B------:R-:W-:-:S03]  /*5940*/  @!P3 IMAD R95, R95, R22, RZ ;  /* 0x000000165f5fb224 */ /* 0x000fc600078e02ff */
[----:B------:R0:W-:Y:S01]  /*5950*/  @!P2 STG.E.U8 desc[UR38][R6.64+0x8], R3 ;  /* 0x000008030600a986 */ /* 0x0001e2000c101126 */
[----:B------:R-:W-:Y:S01]  /*5960*/  ISETP.GE.AND P2, PT, R10, 0x19, PT ;  /* 0x000000190a00780c */ /* 0x000fe20003f46270 */
[-C--:B------:R-:W-:Y:S02]  /*5970*/  @!P6 IMAD R97, R97, R22.reuse, RZ ;  /* 0x000000166161e224 */ /* 0x080fe400078e02ff */
[-C--:B-1----:R-:W-:Y:S01]  /*5980*/  @!P0 IMAD R9, R96, R22.reuse, RZ ;  /* 0x0000001660098224 */ /* 0x082fe200078e02ff */
[----:B------:R-:W-:Y:S01]  /*5990*/  ISETP.LT.OR P5, PT, R0, 0x1, !P2 ;  /* 0x000000010000780c */ /* 0x000fe200057a1670 */
[----:B------:R-:W-:Y:S01]  /*59a0*/  @!P3 STG.E.U8 desc[UR38][R6.64+0x9], R95 ;  /* 0x0000095f0600b986 */ /* 0x000fe2000c101126 */
[----:B------:R-:W-:Y:S01]  /*59b0*/  ISETP.GE.AND P3, PT, R10, 0x1a, PT ;  /* 0x0000001a0a00780c */ /* 0x000fe20003f66270 */
[-C--:B------:R-:W-:Y:S01]  /*59c0*/  @!P4 IMAD R99, R99, R22.reuse, RZ ;  /* 0x000000166363c224 */ /* 0x080fe200078e02ff */
[C---:B------:R-:W-:Y:S01]  /*59d0*/  ISETP.LT.OR P2, PT, R0.reuse, 0x9, !P2 ;  /* 0x000000090000780c */ /* 0x040fe20005741670 */
[----:B------:R-:W-:Y:S01]  /*59e0*/  @!P6 STG.E.U8 desc[UR38][R4.64+0x11], R97 ;  /* 0x000011610400e986 */ /* 0x000fe2000c101126 */
[----:B------:R-:W-:Y:S01]  /*59f0*/  ISETP.LT.OR P6, PT, R0, 0x1, !P3 ;  /* 0x000000010000780c */ /* 0x000fe20005fc1670 */
[----:B0-----:R-:W-:Y:S01]  /*5a00*/  @!P1 IMAD R3, R98, R22, RZ ;  /* 0x0000001662039224 */ /* 0x001fe200078e02ff */
[----:B------:R-:W-:Y:S01]  /*5a10*/  ISETP.LT.OR P3, PT, R0, 0x9, !P3 ;  /* 0x000000090000780c */ /* 0x000fe20005f61670 */
[----:B------:R0:W-:Y:S01]  /*5a20*/  @!P0 STG.E.U8 desc[UR38][R4.64+0x10], R9 ;  /* 0x0000100904008986 */ /* 0x0001e2000c101126 */
[----:B------:R-:W-:-:S03]  /*5a30*/  ISETP.GE.AND P0, PT, R10, 0x21, PT ;  /* 0x000000210a00780c */ /* 0x000fc60003f06270 */
[----:B------:R-:W-:Y:S01]  /*5a40*/  @!P5 IMAD R11, R100, R22, RZ ;  /* 0x00000016640bd224 */ /* 0x000fe200078e02ff */
[----:B------:R1:W-:Y:S01]  /*5a50*/  @!P1 STG.E.U8 desc[UR38][R6.64+0x10], R3 ;  /* 0x0000100306009986 */ /* 0x0003e2000c101126 */
[----:B------:R-:W-:-:S03]  /*5a60*/  ISETP.GE.AND P1, PT, R10, 0x22, PT ;  /* 0x000000220a00780c */ /* 0x000fc60003f26270 */
[----:B------:R-:W-:Y:S01]  /*5a70*/  @!P4 STG.E.U8 desc[UR38][R6.64+0x11], R99 ;  /* 0x000011630600c986 */ /* 0x000fe2000c101126 */
[C---:B------:R-:W-:Y:S01]  /*5a80*/  ISETP.LT.OR P4, PT, R0.reuse, 0x1, !P0 ;  /* 0x000000010000780c */ /* 0x040fe20004781670 */
[-C--:B------:R-:W-:Y:S01]  /*5a90*/  @!P6 IMAD R101, R101, R22.reuse, RZ ;  /* 0x000000166565e224 */ /* 0x080fe200078e02ff */
[C---:B------:R-:W-:Y:S01]  /*5aa0*/  ISETP.LT.OR P0, PT, R0.reuse, 0x9, !P0 ;  /* 0x000000090000780c */ /* 0x040fe20004701670 */
[----:B------:R2:W-:Y:S01]  /*5ab0*/  @!P5 STG.E.U8 desc[UR38][R4.64+0x18], R11 ;  /* 0x0000180b0400d986 */ /* 0x0005e2000c101126 */
[----:B------:R-:W-:Y:S01]  /*5ac0*/  ISETP.LT.OR P5, PT, R0, 0x1, !P1 ;  /* 0x000000010000780c */ /* 0x000fe20004fa1670 */
[-C--:B0-----:R-:W-:Y:S01]  /*5ad0*/  @!P2 IMAD R9, R102, R22.reuse, RZ ;  /* 0x000000166609a224 */ /* 0x081fe200078e02ff */
[----:B------:R-:W-:Y:S01]  /*5ae0*/  ISETP.LT.OR P1, PT, R0, 0x9, !P1 ;  /* 0x000000090000780c */ /* 0x000fe20004f21670 */
[-C--:B------:R-:W-:Y:S01]  /*5af0*/  @!P3 IMAD R103, R103, R22.reuse, RZ ;  /* 0x000000166767b224 */ /* 0x080fe200078e02ff */
[----:B------:R-:W-:Y:S04]  /*5b00*/  @!P6 STG.E.U8 desc[UR38][R4.64+0x19], R101 ;  /* 0x000019650400e986 */ /* 0x000fe8000c101126 */
[----:B------:R0:W-:Y:S01]  /*5b10*/  @!P2 STG.E.U8 desc[UR38][R6.64+0x18], R9 ;  /* 0x000018090600a986 */ /* 0x0001e2000c101126 */
[-C--:B-1----:R-:W-:Y:S01]  /*5b20*/  @!P4 IMAD R3, R72, R22.reuse, RZ ;  /* 0x000000164803c224 */ /* 0x082fe200078e02ff */
[----:B------:R-:W-:Y:S01]  /*5b30*/  ISETP.GE.AND P2, PT, R10, 0x29, PT ;  /* 0x000000290a00780c */ /* 0x000fe20003f46270 */
[-C--:B--2---:R-:W-:Y:S01]  /*5b40*/  @!P0 IMAD R11, R74, R22.reuse, RZ ;  /* 0x000000164a0b8224 */ /* 0x084fe200078e02ff */
[----:B------:R-:W-:Y:S01]  /*5b50*/  @!P3 STG.E.U8 desc[UR38][R6.64+0x19], R103 ;  /* 0x000019670600b986 */ /* 0x000fe2000c101126 */
[----:B------:R-:W-:Y:S01]  /*5b60*/  ISETP.GE.AND P3, PT, R10, 0x2a, PT ;  /* 0x0000002a0a00780c */ /* 0x000fe20003f66270 */
[-C--:B------:R-:W-:Y:S01]  /*5b70*/  @!P5 IMAD R73, R73, R22.reuse, RZ ;  /* 0x000000164949d224 */ /* 0x080fe200078e02ff */
[C---:B------:R-:W-:Y:S01]  /*5b80*/  ISETP.LT.OR P6, PT, R0.reuse, 0x1, !P2 ;  /* 0x000000010000780c */ /* 0x040fe200057c1670 */
[----:B------:R1:W-:Y:S01]  /*5b90*/  @!P4 STG.E.U8 desc[UR38][R4.64+0x20], R3 ;  /* 0x000020030400c986 */ /* 0x0003e2000c101126 */
[C---:B------:R-:W-:Y:S01]  /*5ba0*/  ISETP.LT.OR P4, PT, R0.reuse, 0x1, !P3 ;  /* 0x000000010000780c */ /* 0x040fe20005f81670 */
[----:B------:R-:W-:Y:S01]  /*5bb0*/  @!P1 IMAD R75, R75, R22, RZ ;  /* 0x000000164b4b9224 */ /* 0x000fe200078e02ff */
[C---:B------:R-:W-:Y:S01]  /*5bc0*/  ISETP.LT.OR P2, PT, R0.reuse, 0x9, !P2 ;  /* 0x000000090000780c */ /* 0x040fe20005741670 */
[----:B------:R-:W-:Y:S01]  /*5bd0*/  @!P5 STG.E.U8 desc[UR38][R4.64+0x21], R73 ;  /* 0x000021490400d986 */ /* 0x000fe2000c101126 */
[----:B------:R-:W-:-:S02]  /*5be0*/  ISETP.LT.OR P3, PT, R0, 0x9, !P3 ;  /* 0x000000090000780c */ /* 0x000fc40005f61670 */
[C---:B------:R-:W-:Y:S01]  /*5bf0*/  ISETP.GE.AND P5, PT, R10.reuse, 0x32, PT ;  /* 0x000000320a00780c */ /* 0x040fe20003fa6270 */
[----:B------:R2:W-:Y:S01]  /*5c00*/  @!P0 STG.E.U8 desc[UR38][R6.64+0x20], R11 ;  /* 0x0000200b06008986 */ /* 0x0005e2000c101126 */
[----:B------:R-:W-:-:S03]  /*5c10*/  ISETP.GE.AND P0, PT, R10, 0x31, PT ;  /* 0x000000310a00780c */ /* 0x000fc60003f06270 */
[----:B------:R-:W-:Y:S01]  /*5c20*/  @!P1 STG.E.U8 desc[UR38][R6.64+0x21], R75 ;  /* 0x0000214b06009986 */ /* 0x000fe2000c101126 */
[----:B------:R-:W-:Y:S01]  /*5c30*/  ISETP.LT.OR P1, PT, R0, 0x1, !P0 ;  /* 0x000000010000780c */ /* 0x000fe20004721670 */
[-C--:B0-----:R-:W-:Y:S01]  /*5c40*/  @!P6 IMAD R9, R76, R22.reuse, RZ ;  /* 0x000000164c09e224 */ /* 0x081fe200078e02ff */
[----:B------:R-:W-:Y:S01]  /*5c50*/  ISETP.LT.OR P0, PT, R0, 0x9, !P0 ;  /* 0x000000090000780c */ /* 0x000fe20004701670 */
[-C--:B------:R-:W-:Y:S02]  /*5c60*/  @!P4 IMAD R77, R77, R22.reuse, RZ ;  /* 0x000000164d4dc224 */ /* 0x080fe400078e02ff */
[-C--:B-1----:R-:W-:Y:S01]  /*5c70*/  @!P2 IMAD R3, R78, R22.reuse, RZ ;  /* 0x000000164e03a224 */ /* 0x082fe200078e02ff */
[----:B------:R0:W-:Y:S01]  /*5c80*/  @!P6 STG.E.U8 desc[UR38][R4.64+0x28], R9 ;  /* 0x000028090400e986 */ /* 0x0001e2000c101126 */
[----:B------:R-:W-:Y:S01]  /*5c90*/  @!P3 IMAD R79, R79, R22, RZ ;  /* 0x000000164f4fb224 */ /* 0x000fe200078e02ff */
[----:B------:R-:W-:Y:S02]  /*5ca0*/  ISETP.LT.OR P6, PT, R0, 0x1, !P5 ;  /* 0x000000010000780c */ /* 0x000fe40006fc1670 */
[----:B------:R-:W-:Y:S01]  /*5cb0*/  @!P4 STG.E.U8 desc[UR38][R4.64+0x29], R77 ;  /* 0x0000294d0400c986 */ /* 0x000fe2000c101126 */
[----:B------:R-:W-:-:S03]  /*5cc0*/  ISETP.GE.AND P4, PT, R10, 0x39, PT ;  /* 0x000000390a00780c */ /* 0x000fc60003f86270 */
[----:B------:R1:W-:Y:S01]  /*5cd0*/  @!P2 STG.E.U8 desc[UR38][R6.64+0x28], R3 ;  /* 0x000028030600a986 */ /* 0x0003e2000c101126 */
[----:B------:R-:W-:Y:S01]  /*5ce0*/  ISETP.LT.OR P2, PT, R0, 0x9, !P5 ;  /* 0x000000090000780c */ /* 0x000fe20006f41670 */
[-C--:B--2---:R-:W-:Y:S01]  /*5cf0*/  @!P0 IMAD R11, R82, R22.reuse, RZ ;  /* 0x00000016520b8224 */ /* 0x084fe200078e02ff */
[----:B------:R-:W-:Y:S01]  /*5d00*/  ISETP.LT.OR P5, PT, R0, 0x1, !P4 ;  /* 0x000000010000780c */ /* 0x000fe200067a1670 */
[-C--:B0-----:R-:W-:Y:S01]  /*5d10*/  @!P1 IMAD R9, R80, R22.reuse, RZ ;  /* 0x0000001650099224 */ /* 0x081fe200078e02ff */
[----:B------:R-:W-:Y:S01]  /*5d20*/  @!P3 STG.E.U8 desc[UR38][R6.64+0x29], R79 ;  /* 0x0000294f0600b986 */ /* 0x000fe2000c101126 */
[----:B------:R-:W-:Y:S01]  /*5d30*/  ISETP.GE.AND P3, PT, R10, 0x3a, PT ;  /* 0x0000003a0a00780c */ /* 0x000fe20003f66270 */
[----:B------:R-:W-:Y:S01]  /*5d40*/  @!P6 IMAD R81, R81, R22, RZ ;  /* 0x000000165151e224 */ /* 0x000fe200078e02ff */
[C---:B------:R-:W-:Y:S01]  /*5d50*/  ISETP.LT.OR P4, PT, R0.reuse, 0x9, !P4 ;  /* 0x000000090000780c */ /* 0x040fe20006781670 */
[----:B------:R0:W-:Y:S01]  /*5d60*/  @!P1 STG.E.U8 desc[UR38][R4.64+0x30], R9 ;  /* 0x0000300904009986 */ /* 0x0001e2000c101126 */
[----:B------:R-:W-:-:S02]  /*5d70*/  ISETP.LT.OR P1, PT, R0, 0x1, !P3 ;  /* 0x000000010000780c */ /* 0x000fc40005f21670 */
[----:B------:R-:W-:Y:S01]  /*5d80*/  ISETP.LT.OR P3, PT, R0, 0x9, !P3 ;  /* 0x000000090000780c */ /* 0x000fe20005f61670 */
[----:B------:R-:W-:Y:S01]  /*5d90*/  @!P6 STG.E.U8 desc[UR38][R4.64+0x31], R81 ;  /* 0x000031510400e986 */ /* 0x000fe2000c101126 */
[-C--:B------:R-:W-:Y:S01]  /*5da0*/  @!P2 IMAD R83, R83, R22.reuse, RZ ;  /* 0x000000165353a224 */ /* 0x080fe200078e02ff */
[----:B------:R-:W-:Y:S01]  /*5db0*/  ISETP.GE.AND P6, PT, R10, 0x42, PT ;  /* 0x000000420a00780c */ /* 0x000fe20003fc6270 */
[----:B-1----:R-:W-:Y:S01]  /*5dc0*/  @!P5 IMAD R3, R84, R22, RZ ;  /* 0x000000165403d224 */ /* 0x002fe200078e02ff */
[----:B------:R-:W-:Y:S01]  /*5dd0*/  @!P0 STG.E.U8 desc[UR38][R6.64+0x30], R11 ;  /* 0x0000300b06008986 */ /* 0x000fe2000c101126 */
[----:B------:R-:W-:-:S03]  /*5de0*/  ISETP.GE.AND P0, PT, R10, 0x41, PT ;  /* 0x000000410a00780c */ /* 0x000fc60003f06270 */
[----:B------:R-:W-:Y:S01]  /*5df0*/  @!P2 STG.E.U8 desc[UR38][R6.64+0x31], R83 ;  /* 0x000031530600a986 */ /* 0x000fe2000c101126 */
[-C--:B0-----:R-:W-:Y:S01]  /*5e00*/  @!P4 IMAD R9, R86, R22.reuse, RZ ;  /* 0x000000165609c224 */ /* 0x081fe200078e02ff */
[C---:B------:R-:W-:Y:S01]  /*5e10*/  ISETP.LT.OR P2, PT, R0.reuse, 0x1, !P0 ;  /* 0x000000010000780c */ /* 0x040fe20004741670 */
[-C--:B------:R-:W-:Y:S01]  /*5e20*/  @!P1 IMAD R85, R85, R22.reuse, RZ ;  /* 0x0000001655559224 */ /* 0x080fe200078e02ff */
[----:B------:R0:W-:Y:S01]  /*5e30*/  @!P5 STG.E.U8 desc[UR38][R4.64+0x38], R3 ;  /* 0x000038030400d986 */ /* 0x0001e2000c101126 */
[C---:B------:R-:W-:Y:S01]  /*5e40*/  ISETP.LT.OR P5, PT, R0.reuse, 0x1, !P6 ;  /* 0x000000010000780c */ /* 0x040fe200077a1670 */
[----:B------:R-:W-:Y:S01]  /*5e50*/  @!P3 IMAD R87, R87, R22, RZ ;  /* 0x000000165757b224 */ /* 0x000fe200078e02ff */
[----:B------:R-:W-:Y:S01]  /*5e60*/  ISETP.LT.OR P0, PT, R0, 0x9, !P0 ;  /* 0x000000090000780c */ /* 0x000fe20004701670 */
[----:B------:R-:W-:Y:S01]  /*5e70*/  @!P1 STG.E.U8 desc[UR38][R4.64+0x39], R85 ;  /* 0x0000395504009986 */ /* 0x000fe2000c101126 */
[----:B------:R-:W-:-:S03]  /*5e80*/  ISETP.GE.AND P1, PT, R10, 0x49, PT ;  /* 0x000000490a00780c */ /* 0x000fc60003f26270 */
[----:B------:R1:W-:Y:S01]  /*5e90*/  @!P4 STG.E.U8 desc[UR38][R6.64+0x38], R9 ;  /* 0x000038090600c986 */ /* 0x0003e2000c101126 */
[C---:B------:R-:W-:Y:S02]  /*5ea0*/  ISETP.LT.OR P4, PT, R0.reuse, 0x9, !P6 ;  /* 0x000000090000780c */ /* 0x040fe40007781670 */
[----:B------:R-:W-:Y:S01]  /*5eb0*/  ISETP.LT.OR P6, PT, R0, 0x1, !P1 ;  /* 0x000000010000780c */ /* 0x000fe20004fc1670 */
[----:B------:R-:W-:Y:S01]  /*5ec0*/  @!P3 STG.E.U8 desc[UR38][R6.64+0x39], R87 ;  /* 0x000039570600b986 */ /* 0x000fe2000c101126 */
[----:B------:R-:W-:Y:S01]  /*5ed0*/  ISETP.GE.AND P3, PT, R10, 0x4a, PT ;  /* 0x0000004a0a00780c */ /* 0x000fe20003f66270 */
[-C--:B------:R-:W-:Y:S01]  /*5ee0*/  @!P5 IMAD R57, R57, R22.reuse, RZ ;  /* 0x000000163939d224 */ /* 0x080fe200078e02ff */
[----:B------:R-:W-:Y:S01]  /*5ef0*/  ISETP.LT.OR P1, PT, R0, 0x9, !P1 ;  /* 0x000000090000780c */ /* 0x000fe20004f21670 */
[-C--:B0-----:R-:W-:Y:S02]  /*5f00*/  @!P2 IMAD R3, R56, R22.reuse, RZ ;  /* 0x000000163803a224 */ /* 0x081fe400078e02ff */
[----:B------:R-:W-:Y:S01]  /*5f10*/  @!P0 IMAD R11, R58, R22, RZ ;  /* 0x000000163a0b8224 */ /* 0x000fe200078e02ff */
[----:B------:R-:W-:Y:S01]  /*5f20*/  @!P5 STG.E.U8 desc[UR38][R4.64+0x41], R57 ;  /* 0x000041390400d986 */ /* 0x000fe2000c101126 */
[----:B------:R-:W-:-:S02]  /*5f30*/  ISETP.LT.OR P5, PT, R0, 0x1, !P3 ;  /* 0x000000010000780c */ /* 0x000fc40005fa1670 */
[-C--:B------:R-:W-:Y:S01]  /*5f40*/  @!P4 IMAD R59, R59, R22.reuse, RZ ;  /* 0x000000163b3bc224 */ /* 0x080fe200078e02ff */
[----:B------:R0:W-:Y:S01]  /*5f50*/  @!P2 STG.E.U8 desc[UR38][R4.64+0x40], R3 ;  /* 0x000040030400a986 */ /* 0x0001e2000c101126 */
[-C--:B-1----:R-:W-:Y:S01]  /*5f60*/  @!P6 IMAD R9, R60, R22.reuse, RZ ;  /* 0x000000163c09e224 */ /* 0x082fe200078e02ff */
[----:B------:R-:W-:Y:S02]  /*5f70*/  ISETP.LT.OR P3, PT, R0, 0x9, !P3 ;  /* 0x000000090000780c */ /* 0x000fe40005f61670 */
[----:B------:R-:W-:Y:S01]  /*5f80*/  @!P0 STG.E.U8 desc[UR38][R6.64+0x40], R11 ;  /* 0x0000400b06008986 */ /* 0x000fe2000c101126 */
[C---:B------:R-:W-:Y:S02]  /*5f90*/  ISETP.GE.AND P0, PT, R10.reuse, 0x51, PT ;  /* 0x000000510a00780c */ /* 0x040fe40003f06270 */
[----:B------:R-:W-:Y:S01]  /*5fa0*/  ISETP.GE.AND P2, PT, R10, 0x52, PT ;  /* 0x000000520a00780c */ /* 0x000fe20003f46270 */
[----:B------:R-:W-:Y:S02]  /*5fb0*/  @!P4 STG.E.U8 desc[UR38][R6.64+0x41], R59 ;  /* 0x0000413b0600c986 */ /* 0x000fe4000c101126 */
[-C--:B------:R-:W-:Y:S01]  /*5fc0*/  @!P5 IMAD R61, R61, R22.reuse, RZ ;  /* 0x000000163d3dd224 */ /* 0x080fe200078e02ff */
[C---:B------:R-:W-:Y:S01]  /*5fd0*/  ISETP.LT.OR P4, PT, R0.reuse, 0x1, !P2 ;  /* 0x000000010000780c */ /* 0x040fe20005781670 */
[----:B------:R1:W-:Y:S01]  /*5fe0*/  @!P6 STG.E.U8 desc[UR38][R4.64+0x48], R9 ;  /* 0x000048090400e986 */ /* 0x0003e2000c101126 */
[----:B------:R-:W-:Y:S01]  /*5ff0*/  ISETP.LT.OR P6, PT, R0, 0x1, !P0 ;  /* 0x000000010000780c */ /* 0x000fe200047c1670 */
[-C--:B0-----:R-:W-:Y:S01]  /*6000*/  @!P1 IMAD R3, R62, R22.reuse, RZ ;  /* 0x000000163e039224 */ /* 0x081fe200078e02ff */
[----:B------:R-:W-:Y:S01]  /*6010*/  ISETP.LT.OR P0, PT, R0, 0x9, !P0 ;  /* 0x000000090000780c */ /* 0x000fe20004701670 */
[----:B------:R-:W-:Y:S01]  /*6020*/  @!P3 IMAD R63, R63, R22, RZ ;  /* 0x000000163f3fb224 */ /* 0x000fe200078e02ff */
[----:B------:R-:W-:Y:S01]  /*6030*/  @!P5 STG.E.U8 desc[UR38][R4.64+0x49], R61 ;  /* 0x0000493d0400d986 */ /* 0x000fe2000c101126 */
[----:B------:R-:W-:-:S02]  /*6040*/  ISETP.GE.AND P5, PT, R10, 0x59, PT ;  /* 0x000000590a00780c */ /* 0x000fc40003fa6270 */
[C---:B------:R-:W-:Y:S01]  /*6050*/  ISETP.LT.OR P2, PT, R0.reuse, 0x9, !P2 ;  /* 0x000000090000780c */ /* 0x040fe20005741670 */
[----:B------:R-:W-:Y:S01]  /*6060*/  @!P3 STG.E.U8 desc[UR38][R6.64+0x49], R63 ;  /* 0x0000493f0600b986 */ /* 0x000fe2000c101126 */
[----:B------:R-:W-:Y:S02]  /*6070*/  ISETP.LT.OR P3, PT, R0, 0x1, !P5 ;  /* 0x000000010000780c */ /* 0x000fe40006f61670 */
[-C--:B------:R-:W-:Y:S01]  /*6080*/  @!P4 IMAD R65, R65, R22.reuse, RZ ;  /* 0x000000164141c224 */ /* 0x080fe200078e02ff */
[----:B------:R0:W-:Y:S01]  /*6090*/  @!P1 STG.E.U8 desc[UR38][R6.64+0x48], R3 ;  /* 0x0000480306009986 */ /* 0x0001e2000c101126 */
[-C--:B-1----:R-:W-:Y:S01]  /*60a0*/  @!P6 IMAD R9, R64, R22.reuse, RZ ;  /* 0x000000164009e224 */ /* 0x082fe200078e02ff */
[----:B------:R-:W-:Y:S01]  /*60b0*/  ISETP.GE.AND P1, PT, R10, 0x5a, PT ;  /* 0x0000005a0a00780c */ /* 0x000fe20003f26270 */
[----:B------:R-:W-:Y:S01]  /*60c0*/  @!P0 IMAD R11, R66, R22, RZ ;  /* 0x00000016420b8224 */ /* 0x000fe200078e02ff */
[----:B------:R-:W-:Y:S01]  /*60d0*/  @!P4 STG.E.U8 desc[UR38][R4.64+0x51], R65 ;  /* 0x000051410400c986 */ /* 0x000fe2000c101126 */
[----:B------:R-:W-:-:S03]  /*60e0*/  ISETP.LT.OR P5, PT, R0, 0x9, !P5 ;  /* 0x000000090000780c */ /* 0x000fc60006fa1670 */
[----:B------:R1:W-:Y:S01]  /*60f0*/  @!P6 STG.E.U8 desc[UR38][R4.64+0x50], R9 ;  /* 0x000050090400e986 */ /* 0x0003e2000c101126 */
[C---:B------:R-:W-:Y:S01]  /*6100*/  ISETP.LT.OR P6, PT, R0.reuse, 0x1, !P1 ;  /* 0x000000010000780c */ /* 0x040fe20004fc1670 */
[-C--:B------:R-:W-:Y:S01]  /*6110*/  @!P2 IMAD R67, R67, R22.reuse, RZ ;  /* 0x000000164343a224 */ /* 0x080fe200078e02ff */
[----:B------:R-:W-:Y:S01]  /*6120*/  ISETP.LT.OR P1, PT, R0, 0x9, !P1 ;  /* 0x000000090000780c */ /* 0x000fe20004f21670 */
[----:B------:R2:W-:Y:S01]  /*6130*/  @!P0 STG.E.U8 desc[UR38][R6.64+0x50], R11 ;  /* 0x0000500b06008986 */ /* 0x0005e2000c101126 */
[----:B------:R-:W-:Y:S01]  /*6140*/  ISETP.GE.AND P0, PT, R10, 0x61, PT ;  /* 0x000000610a00780c */ /* 0x000fe20003f06270 */
[-C--:B0-----:R-:W-:Y:S02]  /*6150*/  @!P3 IMAD R3, R68, R22.reuse, RZ ;  /* 0x000000164403b224 */ /* 0x081fe400078e02ff */
[----:B------:R-:W-:Y:S01]  /*6160*/  @!P2 STG.E.U8 desc[UR38][R6.64+0x51], R67 ;  /* 0x000051430600a986 */ /* 0x000fe2000c101126 */
[----:B------:R-:W-:Y:S02]  /*6170*/  ISETP.LT.OR P4, PT, R0, 0x1, !P0 ;  /* 0x000000010000780c */ /* 0x000fe40004781670 */
[----:B------:R-:W-:Y:S01]  /*6180*/  ISETP.GE.AND P2, PT, R10, 0x62, PT ;  /* 0x000000620a00780c */ /* 0x000fe20003f46270 */
[----:B------:R0:W-:Y:S01]  /*6190*/  @!P3 STG.E.U8 desc[UR38][R4.64+0x58], R3 ;  /* 0x000058030400b986 */ /* 0x0001e2000c101126 */
[C---:B------:R-:W-:Y:S01]  /*61a0*/  ISETP.LT.OR P0, PT, R0.reuse, 0x9, !P0 ;  /* 0x000000090000780c */ /* 0x040fe20004701670 */
[-C--:B------:R-:W-:Y:S01]  /*61b0*/  @!P6 IMAD R69, R69, R22.reuse, RZ ;  /* 0x000000164545e224 */ /* 0x080fe200078e02ff */
[C---:B------:R-:W-:Y:S01]  /*61c0*/  ISETP.LT.OR P3, PT, R0.reuse, 0x1, !P2 ;  /* 0x000000010000780c */ /* 0x040fe20005761670 */
[-C--:B------:R-:W-:Y:S01]  /*61d0*/  @!P1 IMAD R71, R71, R22.reuse, RZ ;  /* 0x0000001647479224 */ /* 0x080fe200078e02ff */
[----:B------:R-:W-:Y:S01]  /*61e0*/  ISETP.LT.OR P2, PT, R0, 0x9, !P2 ;  /* 0x000000090000780c */ /* 0x000fe20005741670 */
[----:B-1----:R-:W-:Y:S01]  /*61f0*/  @!P5 IMAD R9, R70, R22, RZ ;  /* 0x000000164609d224 */ /* 0x002fe200078e02ff */
[----:B------:R-:W-:Y:S01]  /*6200*/  @!P6 STG.E.U8 desc[UR38][R4.64+0x59], R69 ;  /* 0x000059450400e986 */ /* 0x000fe2000c101126 */
[----:B------:R-:W-:-:S02]  /*6210*/  ISETP.GE.AND P6, PT, R10, 0x69, PT ;  /* 0x000000690a00780c */ /* 0x000fc40003fc6270 */
[-C--:B--2---:R-:W-:Y:S01]  /*6220*/  @!P4 IMAD R11, R40, R22.reuse, RZ ;  /* 0x00000016280bc224 */ /* 0x084fe200078e02ff */
[----:B------:R-:W-:Y:S01]  /*6230*/  @!P1 STG.E.U8 desc[UR38][R6.64+0x59], R71 ;  /* 0x0000594706009986 */ /* 0x000fe2000c101126 */
[----:B------:R-:W-:Y:S02]  /*6240*/  ISETP.GE.AND P1, PT, R10, 0x6a, PT ;  /* 0x0000006a0a00780c */ /* 0x000fe40003f26270 */
[-C--:B0-----:R-:W-:Y:S01]  /*6250*/  @!P0 IMAD R3, R42, R22.reuse, RZ ;  /* 0x000000162a038224 */ /* 0x081fe200078e02ff */
[----:B------:R0:W-:Y:S01]  /*6260*/  @!P5 STG.E.U8 desc[UR38][R6.64+0x58], R9 ;  /* 0x000058090600d986 */ /* 0x0001e2000c101126 */
[C---:B------:R-:W-:Y:S01]  /*6270*/  ISETP.LT.OR P5, PT, R0.reuse, 0x1, !P6 ;  /* 0x000000010000780c */ /* 0x040fe200077a1670 */
[-C--:B------:R-:W-:Y:S01]  /*6280*/  @!P3 IMAD R41, R41, R22.reuse, RZ ;  /* 0x000000162929b224 */ /* 0x080fe200078e02ff */
[C---:B------:R-:W-:Y:S01]  /*6290*/  ISETP.LT.OR P6, PT, R0.reuse, 0x9, !P6 ;  /* 0x000000090000780c */ /* 0x040fe200077c1670 */
[----:B------:R-:W-:Y:S01]  /*62a0*/  @!P4 STG.E.U8 desc[UR38][R4.64+0x60], R11 ;  /* 0x0000600b0400c986 */ /* 0x000fe2000c101126 */
[C---:B------:R-:W-:Y:S01]  /*62b0*/  ISETP.LT.OR P4, PT, R0.reuse, 0x1, !P1 ;  /* 0x000000010000780c */ /* 0x040fe20004f81670 */
[-C--:B------:R-:W-:Y:S01]  /*62c0*/  @!P2 IMAD R43, R43, R22.reuse, RZ ;  /* 0x000000162b2ba224 */ /* 0x080fe200078e02ff */
[----:B------:R-:W-:Y:S01]  /*62d0*/  ISETP.LT.OR P1, PT, R0, 0x9, !P1 ;  /* 0x000000090000780c */ /* 0x000fe20004f21670 */
[----:B------:R-:W-:Y:S04]  /*62e0*/  @!P3 STG.E.U8 desc[UR38][R4.64+0x61], R41 ;  /* 0x000061290400b986 */ /* 0x000fe8000c101126 */
[----:B------:R1:W-:Y:S01]  /*62f0*/  @!P0 STG.E.U8 desc[UR38][R6.64+0x60], R3 ;  /* 0x0000600306008986 */ /* 0x0003e2000c101126 */
[----:B------:R-:W-:Y:S01]  /*6300*/  ISETP.GE.AND P0, PT, R10, 0x71, PT ;  /* 0x000000710a00780c */ /* 0x000fe20003f06270 */
[----:B0-----:R-:W-:-:S02]  /*6310*/  @!P5 IMAD R9, R44, R22, RZ ;  /* 0x000000162c09d224 */ /* 0x001fc400078e02ff */
[----:B------:R-:W-:Y:S01]  /*6320*/  @!P2 STG.E.U8 desc[UR38][R6.64+0x61], R43 ;  /* 0x0000612b0600a986 */ /* 0x000fe2000c101126 */
[----:B------:R-:W-:Y:S01]  /*6330*/  ISETP.GE.AND P2, PT, R10, 0x72, PT ;  /* 0x000000720a00780c */ /* 0x000fe20003f46270 */
[-C--:B------:R-:W-:Y:S01]  /*6340*/  @!P4 IMAD R45, R45, R22.reuse, RZ ;  /* 0x000000162d2dc224 */ /* 0x080fe200078e02ff */
[C---:B------:R-:W-:Y:S01]  /*6350*/  ISETP.LT.OR P3, PT, R0.reuse, 0x1, !P0 ;  /* 0x000000010000780c */ /* 0x040fe20004761670 */
[----:B------:R0:W-:Y:S01]  /*6360*/  @!P5 STG.E.U8 desc[UR38][R4.64+0x68], R9 ;  /* 0x000068090400d986 */ /* 0x0001e2000c101126 */
[C---:B------:R-:W-:Y:S01]  /*6370*/  ISETP.LT.OR P5, PT, R0.reuse, 0x1, !P2 ;  /* 0x000000010000780c */ /* 0x040fe200057a1670 */
[-C--:B------:R-:W-:Y:S01]  /*6380*/  @!P1 IMAD R47, R47, R22.reuse, RZ ;  /* 0x000000162f2f9224 */ /* 0x080fe200078e02ff */
[----:B------:R-:W-:Y:S01]  /*6390*/  ISETP.LT.OR P0, PT, R0, 0x9, !P0 ;  /* 0x000000090000780c */ /* 0x000fe20004701670 */
[----:B-1----:R-:W-:Y:S01]  /*63a0*/  @!P6 IMAD R3, R46, R22, RZ ;  /* 0x000000162e03e224 */ /* 0x002fe200078e02ff */
[----:B------:R-:W-:Y:S01]  /*63b0*/  @!P4 STG.E.U8 desc[UR38][R4.64+0x69], R45 ;  /* 0x0000692d0400c986 */ /* 0x000fe2000c101126 */
[----:B------:R-:W-:-:S02]  /*63c0*/  ISETP.GE.AND P4, PT, R10, 0x79, PT ;  /* 0x000000790a00780c */ /* 0x000fc40003f86270 */
[C---:B------:R-:W-:Y:S01]  /*63d0*/  ISETP.LT.OR P2, PT, R0.reuse, 0x9, !P2 ;  /* 0x000000090000780c */ /* 0x040fe20005741670 */
[----:B------:R1:W-:Y:S01]  /*63e0*/  @!P6 STG.E.U8 desc[UR38][R6.64+0x68], R3 ;  /* 0x000068030600e986 */ /* 0x0003e2000c101126 */
[----:B------:R-:W-:Y:S02]  /*63f0*/  ISETP.LT.OR P6, PT, R0, 0x1, !P4 ;  /* 0x000000010000780c */ /* 0x000fe400067c1670 */
[-C--:B------:R-:W-:Y:S01]  /*6400*/  @!P3 IMAD R11, R48, R22.reuse, RZ ;  /* 0x00000016300bb224 */ /* 0x080fe200078e02ff */
[----:B------:R-:W-:Y:S01]  /*6410*/  @!P1 STG.E.U8 desc[UR38][R6.64+0x69], R47 ;  /* 0x0000692f06009986 */ /* 0x000fe2000c101126 */
[-C--:B------:R-:W-:Y:S01]  /*6420*/  @!P5 IMAD R49, R49, R22.reuse, RZ ;  /* 0x000000163131d224 */ /* 0x080fe200078e02ff */
[----:B------:R-:W-:Y:S01]  /*6430*/  ISETP.GE.AND P1, PT, R10, 0x81, PT ;  /* 0x000000810a00780c */ /* 0x000fe20003f26270 */
[----:B0-----:R-:W-:Y:S01]  /*6440*/  @!P0 IMAD R9, R50, R22, RZ ;  /* 0x0000001632098224 */ /* 0x001fe200078e02ff */
[----:B------:R0:W-:Y:S01]  /*6450*/  @!P3 STG.E.U8 desc[UR38][R4.64+0x70], R11 ;  /* 0x0000700b0400b986 */ /* 0x0001e2000c101126 */
[----:B------:R-:W-:-:S02]  /*6460*/  ISETP.GE.AND P3, PT, R10, 0x7a, PT ;  /* 0x0000007a0a00780c */ /* 0x000fc40003f66270 */
[C---:B------:R-:W-:Y:S01]  /*6470*/  ISETP.LT.OR P4, PT, R0.reuse, 0x9, !P4 ;  /* 0x000000090000780c */ /* 0x040fe20006781670 */
[-C--:B------:R-:W-:Y:S01]  /*6480*/  @!P2 IMAD R51, R51, R22.reuse, RZ ;  /* 0x000000163333a224 */ /* 0x080fe200078e02ff */
[----:B------:R-:W-:Y:S01]  /*6490*/  @!P5 STG.E.U8 desc[UR38][R4.64+0x71], R49 ;  /* 0x000071310400d986 */ /* 0x000fe2000c101126 */
[----:B------:R-:W-:Y:S01]  /*64a0*/  ISETP.LT.OR P5, PT, R0, 0x1, !P3 ;  /* 0x000000010000780c */ /* 0x000fe20005fa1670 */
[----:B-1----:R-:W-:Y:S01]  /*64b0*/  @!P6 IMAD R3, R52, R22, RZ ;  /* 0x000000163403e224 */ /* 0x002fe200078e02ff */
[C---:B------:R-:W-:Y:S01]  /*64c0*/  ISETP.LT.OR P3, PT, R0.reuse, 0x9, !P3 ;  /* 0x000000090000780c */ /* 0x040fe20005f61670 */
[----:B------:R1:W-:Y:S01]  /*64d0*/  @!P0 STG.E.U8 desc[UR38][R6.64+0x70], R9 ;  /* 0x0000700906008986 */ /* 0x0003e2000c101126 */
[C---:B------:R-:W-:Y:S02]  /*64e0*/  ISETP.LT.OR P0, PT, R0.reuse, 0x1, !P1 ;  /* 0x000000010000780c */ /* 0x040fe40004f01670 */
[----:B------:R-:W-:Y:S01]  /*64f0*/  ISETP.LT.OR P1, PT, R0, 0x9, !P1 ;  /* 0x000000090000780c */ /* 0x000fe20004f21670 */
[----:B------:R-:W-:Y:S01]  /*6500*/  @!P2 STG.E.U8 desc[UR38][R6.64+0x71], R51 ;  /* 0x000071330600a986 */ /* 0x000fe2000c101126 */
[----:B------:R-:W-:-:S02]  /*6510*/  ISETP.GE.AND P2, PT, R10, 0x82, PT ;  /* 0x000000820a00780c */ /* 0x000fc40003f46270 */
[-C--:B0-----:R-:W-:Y:S01]  /*6520*/  @!P4 IMAD R11, R54, R22.reuse, RZ ;  /* 0x00000016360bc224 */ /* 0x081fe200078e02ff */
[----:B------:R0:W-:Y:S01]  /*6530*/  @!P6 STG.E.U8 desc[UR38][R4.64+0x78], R3 ;  /* 0x000078030400e986 */ /* 0x0001e2000c101126 */
[C---:B------:R-:W-:Y:S01]  /*6540*/  ISETP.LT.OR P6, PT, R0.reuse, 0x1, !P2 ;  /* 0x000000010000780c */ /* 0x040fe200057c1670 */
[-C--:B------:R-:W-:Y:S01]  /*6550*/  @!P5 IMAD R53, R53, R22.reuse, RZ ;  /* 0x000000163535d224 */ /* 0x080fe200078e02ff */
[----:B------:R-:W-:Y:S01]  /*6560*/  ISETP.LT.OR P2, PT, R0, 0x9, !P2 ;  /* 0x000000090000780c */ /* 0x000fe20005741670 */
[-C--:B------:R-:W-:Y:S02]  /*6570*/  @!P3 IMAD R55, R55, R22.reuse, RZ ;  /* 0x000000163737b224 */ /* 0x080fe400078e02ff */
[-C--:B-1----:R-:W-:Y:S01]  /*6580*/  @!P0 IMAD R9, R24, R22.reuse, RZ ;  /* 0x0000001618098224 */ /* 0x082fe200078e02ff */
[----:B------:R-:W-:Y:S04]  /*6590*/  @!P5 STG.E.U8 desc[UR38][R4.64+0x79], R53 ;  /* 0x000079350400d986 */ /* 0x000fe8000c101126 */
[----:B------:R-:W-:Y:S01]  /*65a0*/  @!P4 STG.E.U8 desc[UR38][R6.64+0x78], R11 ;  /* 0x0000780b0600c986 */ /* 0x000fe2000c101126 */
[----:B0-----:R-:W-:-:S02]  /*65b0*/  @!P1 IMAD R3, R26, R22, RZ ;  /* 0x000000161a039224 */ /* 0x001fc400078e02ff */
[-C--:B------:R-:W-:Y:S01]  /*65c0*/  @!P6 IMAD R25, R25, R22.reuse, RZ ;  /* 0x000000161919e224 */ /* 0x080fe200078e02ff */
[----:B------:R-:W-:Y:S01]  /*65d0*/  @!P3 STG.E.U8 desc[UR38][R6.64+0x79], R55 ;  /* 0x000079370600b986 */ /* 0x000fe2000c101126 */
[C---:B------:R-:W-:Y:S01]  /*65e0*/  ISETP.GE.AND P3, PT, R10.reuse, 0x89, PT ;  /* 0x000000890a00780c */ /* 0x040fe20003f66270 */
[----:B------:R-:W-:Y:S02]  /*65f0*/  @!P2 IMAD R27, R27, R22, RZ ;  /* 0x000000161b1ba224 */ /* 0x000fe400078e02ff */
[----:B------:R0:W-:Y:S01]  /*6600*/  @!P0 STG.E.U8 desc[UR38][R4.64+0x80], R9 ;  /* 0x0000800904008986 */ /* 0x0001e2000c101126 */
[----:B------:R-:W-:Y:S02]  /*6610*/  ISETP.GE.AND P0, PT, R10, 0x8a, PT ;  /* 0x0000008a0a00780c */ /* 0x000fe40003f06270 */
[C---:B------:R-:W-:Y:S01]  /*6620*/  ISETP.LT.OR P4, PT, R0.reuse, 0x1, !P3 ;  /* 0x000000010000780c */ /* 0x040fe20005f81670 */
[----:B------:R-:W-:Y:S01]  /*6630*/  @!P6 STG.E.U8 desc[UR38][R4.64+0x81], R25 ;  /* 0x000081190400e986 */ /* 0x000fe2000c101126 */
[----:B------:R-:W-:-:S02]  /*6640*/  ISETP.LT.OR P5, PT, R0, 0x1, !P0 ;  /* 0x000000010000780c */ /* 0x000fc400047a1670 */
[----:B------:R-:W-:Y:S01]  /*6650*/  ISETP.GE.AND P6, PT, R10, 0x91, PT ;  /* 0x000000910a00780c */ /* 0x000fe20003fc6270 */
[----:B------:R1:W-:Y:S01]  /*6660*/  @!P1 STG.E.U8 desc[UR38][R6.64+0x80], R3 ;  /* 0x0000800306009986 */ /* 0x0003e2000c101126 */
[C---:B------:R-:W-:Y:S02]  /*6670*/  ISETP.LT.OR P0, PT, R0.reuse, 0x9, !P0 ;  /* 0x000000090000780c */ /* 0x040fe40004701670 */
[C---:B------:R-:W-:Y:S01]  /*6680*/  ISETP.LT.OR P3, PT, R0.reuse, 0x9, !P3 ;  /* 0x000000090000780c */ /* 0x040fe20005f61670 */
[----:B------:R-:W-:Y:S01]  /*6690*/  @!P2 STG.E.U8 desc[UR38][R6.64+0x81], R27 ;  /* 0x0000811b0600a986 */ /* 0x000fe2000c101126 */
[----:B------:R-:W-:Y:S02]  /*66a0*/  ISETP.LT.OR P1, PT, R0, 0x1, !P6 ;  /* 0x000000010000780c */ /* 0x000fe40007721670 */
[----:B------:R-:W-:Y:S01]  /*66b0*/  ISETP.GE.AND P2, PT, R10, 0x92, PT ;  /* 0x000000920a00780c */ /* 0x000fe20003f46270 */
[-C--:B0-----:R-:W-:Y:S01]  /*66c0*/  @!P4 IMAD R9, R28, R22.reuse, RZ ;  /* 0x000000161c09c224 */ /* 0x081fe200078e02ff */
[----:B------:R-:W-:Y:S01]  /*66d0*/  ISETP.LT.OR P6, PT, R0, 0x9, !P6 ;  /* 0x000000090000780c */ /* 0x000fe200077c1670 */
[----:B------:R-:W-:-:S03]  /*66e0*/  @!P5 IMAD R29, R29, R22, RZ ;  /* 0x000000161d1dd224 */ /* 0x000fc600078e02ff */
[----:B------:R0:W-:Y:S01]  /*66f0*/  @!P4 STG.E.U8 desc[UR38][R4.64+0x88], R9 ;  /* 0x000088090400c986 */ /* 0x0001e2000c101126 */
[-C--:B------:R-:W-:Y:S01]  /*6700*/  @!P0 IMAD R31, R31, R22.reuse, RZ ;  /* 0x000000161f1f8224 */ /* 0x080fe200078e02ff */
[----:B------:R-:W-:Y:S01]  /*6710*/  ISETP.GE.AND P4, PT, R10, 0x9a, PT ;  /* 0x0000009a0a00780c */ /* 0x000fe20003f86270 */
[-C--:B-1----:R-:W-:Y:S01]  /*6720*/  @!P3 IMAD R3, R30, R22.reuse, RZ ;  /* 0x000000161e03b224 */ /* 0x082fe200078e02ff */
[----:B------:R-:W-:Y:S01]  /*6730*/  @!P5 STG.E.U8 desc[UR38][R4.64+0x89], R29 ;  /* 0x0000891d0400d986 */ /* 0x000fe2000c101126 */
[-C--:B------:R-:W-:Y:S01]  /*6740*/  @!P1 IMAD R11, R32, R22.reuse, RZ ;  /* 0x00000016200b9224 */ /* 0x080fe200078e02ff */
[----:B------:R-:W-:Y:S02]  /*6750*/  ISETP.GE.AND P5, PT, R10, 0x99, PT ;  /* 0x000000990a00780c */ /* 0x000fe40003fa6270 */
[----:B------:R-:W-:Y:S01]  /*6760*/  @!P0 STG.E.U8 desc[UR38][R6.64+0x89], R31 ;  /* 0x0000891f06008986 */ /* 0x000fe2000c101126 */
[C---:B------:R-:W-:Y:S02]  /*6770*/  ISETP.LT.OR P0, PT, R0.reuse, 0x1, !P2 ;  /* 0x000000010000780c */ /* 0x040fe40005701670 */
[C---:B------:R-:W-:Y:S01]  /*6780*/  ISETP.LT.OR P2, PT, R0.reuse, 0x9, !P2 ;  /* 0x000000090000780c */ /* 0x040fe20005741670 */
[----:B------:R1:W-:Y:S01]  /*6790*/  @!P3 STG.E.U8 desc[UR38][R6.64+0x88], R3 ;  /* 0x000088030600b986 */ /* 0x0003e2000c101126 */
[----:B------:R-:W-:Y:S01]  /*67a0*/  ISETP.LT.OR P3, PT, R0, 0x1, !P4 ;  /* 0x000000010000780c */ /* 0x000fe20006761670 */
[----:B0-----:R-:W-:Y:S01]  /*67b0*/  @!P6 IMAD R9, R34, R22, RZ ;  /* 0x000000162209e224 */ /* 0x001fe200078e02ff */
[C---:B------:R-:W-:Y:S01]  /*67c0*/  ISETP.LT.OR P4, PT, R0.reuse, 0x9, !P4 ;  /* 0x000000090000780c */ /* 0x040fe20006781670 */
[----:B------:R0:W-:Y:S01]  /*67d0*/  @!P1 STG.E.U8 desc[UR38][R4.64+0x90], R11 ;  /* 0x0000900b04009986 */ /* 0x0001e2000c101126 */
[----:B------:R-:W-:-:S02]  /*67e0*/  ISETP.LT.OR P1, PT, R0, 0x1, !P5 ;  /* 0x000000010000780c */ /* 0x000fc40006f21670 */
[----:B------:R-:W-:-:S03]  /*67f0*/  ISETP.LT.OR P5, PT, R0, 0x9, !P5 ;  /* 0x000000090000780c */ /* 0x000fc60006fa1670 */
[-C--:B------:R-:W-:Y:S02]  /*6800*/  @!P0 IMAD R33, R33, R22.reuse, RZ ;  /* 0x0000001621218224 */ /* 0x080fe400078e02ff */
[-C--:B------:R-:W-:Y:S02]  /*6810*/  @!P2 IMAD R35, R35, R22.reuse, RZ ;  /* 0x000000162323a224 */ /* 0x080fe400078e02ff */
[-C--:B------:R-:W-:Y:S01]  /*6820*/  @!P3 IMAD R37, R37, R22.reuse, RZ ;  /* 0x000000162525b224 */ /* 0x080fe200078e02ff */
[----:B------:R2:W-:Y:S01]  /*6830*/  @!P0 STG.E.U8 desc[UR38][R4.64+0x91], R33 ;  /* 0x0000912104008986 */ /* 0x0005e2000c101126 */
[-C--:B------:R-:W-:Y:S02]  /*6840*/  @!P4 IMAD R39, R39, R22.reuse, RZ ;  /* 0x000000162727c224 */ /* 0x080fe400078e02ff */
[-C--:B-1----:R-:W-:Y:S01]  /*6850*/  @!P1 IMAD R3, R36, R22.reuse, RZ ;  /* 0x0000001624039224 */ /* 0x082fe200078e02ff */
[----:B------:R2:W-:Y:S01]  /*6860*/  @!P6 STG.E.U8 desc[UR38][R6.64+0x90], R9 ;  /* 0x000090090600e986 */ /* 0x0005e2000c101126 */
[----:B0-----:R-:W-:-:S03]  /*6870*/  @!P5 IMAD R11, R38, R22, RZ ;  /* 0x00000016260bd224 */ /* 0x001fc600078e02ff */
[----:B------:R2:W-:Y:S04]  /*6880*/  @!P2 STG.E.U8 desc[UR38][R6.64+0x91], R35 ;  /* 0x000091230600a986 */ /* 0x0005e8000c101126 */
[----:B------:R2:W-:Y:S04]  /*6890*/  @!P3 STG.E.U8 desc[UR38][R4.64+0x99], R37 ;  /* 0x000099250400b986 */ /* 0x0005e8000c101126 */
[----:B------:R2:W-:Y:S04]  /*68a0*/  @!P1 STG.E.U8 desc[UR38][R4.64+0x98], R3 ;  /* 0x0000980304009986 */ /* 0x0005e8000c101126 */
[----:B------:R2:W-:Y:S04]  /*68b0*/  @!P5 STG.E.U8 desc[UR38][R6.64+0x98], R11 ;  /* 0x0000980b0600d986 */ /* 0x0005e8000c101126 */
[----:B------:R2:W-:Y:S02]  /*68c0*/  @!P4 STG.E.U8 desc[UR38][R6.64+0x99], R39 ;  /* 0x000099270600c986 */ /* 0x0005e4000c101126 */
.L_x_194:
[----:B------:R-:W-:Y:S05]  /*68d0*/  BSYNC B0 ;  /* 0x0000000000007941 */ /* 0x000fea0003800000 */
.L_x_32:
[----:B------:R-:W-:Y:S01]  /*68e0*/  IMAD.U32 R2, RZ, RZ, UR36 ;  /* 0x00000024ff027e24 */ /* 0x000fe2000f8e00ff */
[----:B------:R-:W-:Y:S01]  /*68f0*/  ULDC.64 UR4, c[0x0][0x650] ;  /* 0x0001940000047ab9 */ /* 0x000fe20000000a00 */
[----:B------:R-:W-:Y:S01]  /*6900*/  IMAD.U32 R0, RZ, RZ, UR41 ;  /* 0x00000029ff007e24 */ /* 0x000fe2000f8e00ff */
[----:B------:R1:W-:Y:S01]  /*6910*/  SYNCS.ARRIVE.TRANS64.A1T0 RZ, [R110+UR50], RZ ;  /* 0x000000ff6eff79a7 */ /* 0x0003e20008100032 */
[----:B0-2---:R-:W-:Y:S01]  /*6920*/  IMAD.U32 R3, RZ, RZ, UR37 ;  /* 0x00000025ff037e24 */ /* 0x005fe2000f8e00ff */
[C---:B------:R-:W-:Y:S01]  /*6930*/  LEA R16, P0, R2.reuse, R16, 0x1 ;  /* 0x0000001002107211 */ /* 0x040fe200078008ff */
[----:B------:R-:W-:Y:S02]  /*6940*/  IMAD.MOV.U32 R19, RZ, RZ, -0x1 ;  /* 0xffffffffff137424 */ /* 0x000fe400078e00ff */
[----:B------:R-:W-:Y:S01]  /*6950*/  IMAD.MOV.U32 R18, RZ, RZ, -0x1 ;  /* 0xffffffffff127424 */ /* 0x000fe200078e00ff */
[----:B------:R-:W-:Y:S01]  /*6960*/  LEA.HI.X R17, R2, R17, R0, 0x1, P0 ;  /* 0x0000001102117211 */ /* 0x000fe200000f0c00 */
[----:B------:R-:W-:Y:S01]  /*6970*/  IMAD.MOV.U32 R2, RZ, RZ, -0x1 ;  /* 0xffffffffff027424 */ /* 0x000fe200078e00ff */
[----:B------:R-:W-:-:S02]  /*6980*/  ISETP.GE.U32.AND P0, PT, R16, UR4, PT ;  /* 0x0000000410007c0c */ /* 0x000fc4000bf06070 */
[----:B------:R-:W-:Y:S02]  /*6990*/  PRMT R0, RZ, 0x7610, R0 ;  /* 0x00007610ff007816 */ /* 0x000fe40000000000 */
[----:B------:R-:W-:-:S13]  /*69a0*/  ISETP.GE.U32.AND.EX P0, PT, R17, UR5, PT, P0 ;  /* 0x0000000511007c0c */ /* 0x000fda000bf06100 */
[----:B-1----:R-:W-:Y:S05]  /*69b0*/  @P0 BRA `(.L_x_195) ;  /* 0x00000004008c0947 */ /* 0x002fea0003800000 */
[----:B------:R-:W0:Y:S01]  /*69c0*/  S2UR UR7, SR_CTAID.X ;  /* 0x00000000000779c3 */ /* 0x000e220000002500 */
[----:B------:R-:W-:Y:S01]  /*69d0*/  ULDC.64 UR4, c[0x0][0x628] ;  /* 0x00018a0000047ab9 */ /* 0x000fe20000000a00 */
[----:B------:R-:W-:Y:S01]  /*69e0*/  ULDC UR6, c[0x0][0x150] ;  /* 0x0000540000067ab9 */ /* 0x000fe20000000800 */
[----:B------:R-:W-:Y:S01]  /*69f0*/  ISETP.NE.U32.AND P0, PT, RZ, UR4, PT ;  /* 0x00000004ff007c0c */ /* 0x000fe2000bf05070 */
[----:B------:R-:W-:Y:S01]  /*6a00*/  ULDC UR15, c[0x0][0x630] ;  /* 0x00018c00000f7ab9 */ /* 0x000fe20000000800 */
[C---:B------:R-:W-:Y:S01]  /*6a10*/  R2UR UR16, R16.reuse ;  /* 0x00000000101072ca */ /* 0x040fe200000e0000 */
[----:B------:R-:W-:Y:S01]  /*6a20*/  ULDC UR18, c[0x0][0x154] ;  /* 0x0000550000127ab9 */ /* 0x000fe20000000800 */
[----:B------:R-:W-:Y:S01]  /*6a30*/  ISETP.NE.AND.EX P0, PT, RZ, UR5, PT, P0 ;  /* 0x00000005ff007c0c */ /* 0x000fe2000bf05300 */
[----:B------:R-:W1:Y:S01]  /*6a40*/  S2UR UR19, SR_CTAID.Y ;  /* 0x00000000001379c3 */ /* 0x000e620000002600 */
[----:B------:R-:W-:Y:S02]  /*6a50*/  R2UR UR17, R17 ;  /* 0x00000000111172ca */ /* 0x000fe400000e0000 */
[----:B------:R-:W-:-:S02]  /*6a60*/  R2UR UR12, R16 ;  /* 0x00000000100c72ca */ /* 0x000fc400000e0000 */
[----:B------:R-:W-:Y:S02]  /*6a70*/  R2UR UR13, R17 ;  /* 0x00000000110d72ca */ /* 0x000fe400000e0000 */
[----:B0-----:R-:W-:-:S05]  /*6a80*/  I2FP.F32.U32 R0, UR7 ;  /* 0x0000000700007c45 */ /* 0x001fca0008201000 */
[----:B------:R-:W-:-:S04]  /*6a90*/  FMUL R0, R0, UR6 ;  /* 0x0000000600007c20 */ /* 0x000fc80008400000 */
[----:B------:R0:W2:Y:S01]  /*6aa0*/  F2I.U32.TRUNC.NTZ R2, R0 ;  /* 0x0000000000027305 */ /* 0x0000a2000020f000 */
[----:B-1----:R-:W-:Y:S05]  /*6ab0*/  @!P0 BRA `(.L_x_196) ;  /* 0x0000000000308947 */ /* 0x002fea0003800000 */
        /* <DEDUP_REMOVED lines=12> */
.L_x_196:
[----:B------:R-:W-:Y:S01]  /*6b80*/  USHF.R.U64 UR6, UR12, UR15, UR13 ;  /* 0x0000000f0c067299 */ /* 0x000fe2000800120d */
[----:B0-----:R-:W-:Y:S01]  /*6b90*/  I2FP.F32.U32 R0, UR19 ;  /* 0x0000001300007c45 */ /* 0x001fe20008201000 */
[----:B------:R-:W-:Y:S01]  /*6ba0*/  USHF.R.U32.HI UR4, URZ, UR15, UR13 ;  /* 0x0000000f3f047299 */ /* 0x000fe2000801160d */
[----:B--2---:R-:W-:Y:S01]  /*6bb0*/  R2UR UR14, R2 ;  /* 0x00000000020e72ca */ /* 0x004fe200000e0000 */
[----:B------:R-:W-:Y:S02]  /*6bc0*/  UIADD3 UR9, UP0, URZ, -UR6, URZ ;  /* 0x800000063f097290 */ /* 0x000fe4000ff1e03f */
[----:B------:R-:W-:Y:S01]  /*6bd0*/  FMUL R0, R0, UR18 ;  /* 0x0000001200007c20 */ /* 0x000fe20008400000 */
[----:B------:R-:W-:Y:S01]  /*6be0*/  ULDC.64 UR12, c[0x0][0x620] ;  /* 0x00018800000c7ab9 */ /* 0x000fe20000000a00 */
[----:B------:R-:W-:Y:S01]  /*6bf0*/  UIADD3.X UR4, URZ, ~UR4, URZ, UP0, !UPT ;  /* 0x800000043f047290 */ /* 0x000fe200087fe43f */
[----:B------:R-:W-:Y:S01]  /*6c00*/  UMOV UR10, UR16 ;  /* 0x00000010000a7c82 */ /* 0x000fe20008000000 */
[----:B------:R-:W-:-:S02]  /*6c10*/  UMOV UR11, UR17 ;  /* 0x00000011000b7c82 */ /* 0x000fc40008000000 */
[----:B------:R-:W0:Y:S01]  /*6c20*/  F2I.U32.TRUNC.NTZ R0, R0 ;  /* 0x0000000000007305 */ /* 0x000e22000020f000 */
[----:B------:R-:W-:Y:S02]  /*6c30*/  UIMAD UR4, UR4, UR12, URZ ;  /* 0x0000000c040472a4 */ /* 0x000fe4000f8e023f */
        /* <DEDUP_REMOVED lines=9> */
[----:B------:R-:W-:Y:S01]  /*6cd0*/  USHF.R.U64 UR12, UR10, UR13, UR11 ;  /* 0x0000000d0a0c7299 */ /* 0x000fe2000800120b */
[----:B0-----:R-:W-:Y:S01]  /*6ce0*/  R2UR UR16, R0 ;  /* 0x00000000001072ca */ /* 0x001fe200000e0000 */
[----:B------:R-:W-:Y:S01]  /*6cf0*/  USHF.R.U32.HI UR10, URZ, UR13, UR11 ;  /* 0x0000000d3f0a7299 */ /* 0x000fe2000801160b */
[----:B------:R-:W-:Y:S01]  /*6d00*/  ISETP.NE.AND.EX P0, PT, RZ, UR5, PT, P0 ;  /* 0x00000005ff007c0c */ /* 0x000fe2000bf05300 */
[----:B------:R-:W-:Y:S01]  /*6d10*/  ULDC UR17, c[0x0][0x608] ;  /* 0x0001820000117ab9 */ /* 0x000fe20000000800 */
[----:B------:R-:W-:-:S02]  /*6d20*/  ULOP3.LUT UR23, URZ, UR18, URZ, 0x33, !UPT ;  /* 0x000000123f177292 */ /* 0x000fc4000f8e333f */
[----:B------:R-:W-:Y:S02]  /*6d30*/  USHF.R.U64 UR18, UR12, UR17, UR10 ;  /* 0x000000110c127299 */ /* 0x000fe4000800120a */
[----:B------:R-:W-:Y:S01]  /*6d40*/  USHF.R.U32.HI UR10, URZ, UR17, UR10 ;  /* 0x000000113f0a7299 */ /* 0x000fe2000801160a */
[----:B------:R-:W-:Y:S01]  /*6d50*/  UMOV UR20, 0x1 ;  /* 0x0000000100147882 */ /* 0x000fe20000000000 */
[----:B------:R-:W-:Y:S02]  /*6d60*/  UIADD3 UR14, -UR14, URZ, URZ ;  /* 0x0000003f0e0e7290 */ /* 0x000fe4000fffe13f */
[----:B------:R-:W-:Y:S02]  /*6d70*/  USHF.L.U32 UR13, UR20, UR22, URZ ;  /* 0x00000016140d7299 */ /* 0x000fe4000800063f */
[----:B------:R-:W-:Y:S01]  /*6d80*/  USHF.R.U64 UR20, UR18, UR22, UR10 ;  /* 0x0000001612147299 */ /* 0x000fe2000800120a */
[----:B------:R-:W-:Y:S01]  /*6d90*/  ULDC UR15, c[0x0][0x144] ;  /* 0x00005100000f7ab9 */ /* 0x000fe20000000800 */
[----:B------:R-:W-:Y:S01]  /*6da0*/  ULDC UR8, c[0x0][0x600] ;  /* 0x0001800000087ab9 */ /* 0x000fe20000000800 */
[----:B------:R-:W-:-:S02]  /*6db0*/  UIADD3 UR21, -UR16, URZ, URZ ;  /* 0x0000003f10157290 */ /* 0x000fc4000fffe13f */
[----:B------:R-:W-:Y:S02]  /*6dc0*/  USHF.R.U32.HI UR17, URZ, UR22, UR10 ;  /* 0x000000163f117299 */ /* 0x000fe4000801160a */
[----:B------:R-:W-:Y:S02]  /*6dd0*/  UIADD3 UR9, UR8, -0x1, URZ ;  /* 0xffffffff08097890 */ /* 0x000fe4000fffe03f */
        /* <DEDUP_REMOVED lines=16> */
.L_x_197:
[----:B------:R-:W-:Y:S01]  /*6ee0*/  UISETP.NE.AND UP0, UPT, UR48, URZ, UPT ;  /* 0x0000003f3000728c */ /* 0x000fe2000bf05270 */
[----:B------:R-:W-:Y:S01]  /*6ef0*/  IMAD.MOV.U32 R0, RZ, RZ, 0x1 ;  /* 0x00000001ff007424 */ /* 0x000fe200078e00ff */
[----:B------:R-:W-:Y:S01]  /*6f00*/  USHF.R.U64 UR4, UR16, UR24, UR17 ;  /* 0x0000001810047299 */ /* 0x000fe20008001211 */
[----:B------:R-:W-:Y:S01]  /*6f10*/  IMAD.U32 R2, RZ, RZ, UR6 ;  /* 0x00000006ff027e24 */ /* 0x000fe2000f8e00ff */
[----:B------:R-:W-:Y:S02]  /*6f20*/  ULOP3.LUT UR18, UR18, UR23, URZ, 0xc0, !UPT ;  /* 0x0000001712127292 */ /* 0x000fe4000f8ec03f */
[----:B------:R-:W-:Y:S02]  /*6f30*/  UIADD3 UR5, -UR4, URZ, URZ ;  /* 0x0000003f04057290 */ /* 0x000fe4000fffe13f */
[----:B------:R-:W-:Y:S02]  /*6f40*/  ULOP3.LUT UR9, UR12, UR9, URZ, 0xc0, !UPT ;  /* 0x000000090c097292 */ /* 0x000fe4000f8ec03f */
[----:B------:R-:W-:-:S02]  /*6f50*/  UIMAD UR4, UR13, UR4, UR18 ;  /* 0x000000040d0472a4 */ /* 0x000fc4000f8e0212 */
[----:B------:R-:W-:Y:S02]  /*6f60*/  @UP0 UIMAD UR22, UR26, UR21, UR19 ;  /* 0x000000151a1602a4 */ /* 0x000fe4000f8e0213 */
[----:B------:R-:W-:Y:S01]  /*6f70*/  UIMAD UR5, UR5, UR25, UR20 ;  /* 0x00000019050572a4 */ /* 0x000fe2000f8e0214 */
[----:B------:R-:W-:Y:S02]  /*6f80*/  ULDC UR7, c[0x0][0x610] ;  /* 0x0001840000077ab9 */ /* 0x000fe40000000800 */
[----:B------:R-:W-:Y:S02]  /*6f90*/  UIMAD UR4, UR4, UR7, UR22 ;  /* 0x00000007040472a4 */ /* 0x000fe4000f8e0216 */
[----:B------:R-:W-:-:S04]  /*6fa0*/  UIMAD UR5, UR5, UR8, UR9 ;  /* 0x00000008050572a4 */ /* 0x000fc8000f8e0209 */
[----:B------:R-:W-:Y:S02]  /*6fb0*/  USEL UR7, UR5, UR4, !UP0 ;  /* 0x0000000405077287 */ /* 0x000fe4000c000000 */
[----:B------:R-:W-:-:S04]  /*6fc0*/  USEL UR4, UR4, UR5, !UP0 ;  /* 0x0000000504047287 */ /* 0x000fc8000c000000 */
[----:B------:R-:W-:Y:S02]  /*6fd0*/  IMAD.U32 R18, RZ, RZ, UR7 ;  /* 0x00000007ff127e24 */ /* 0x000fe4000f8e00ff */
[----:B------:R-:W-:-:S07]  /*6fe0*/  IMAD.U32 R19, RZ, RZ, UR4 ;  /* 0x00000004ff137e24 */ /* 0x000fce000f8e00ff */
.L_x_195:
[----:B------:R-:W-:Y:S02]  /*6ff0*/  LOP3.LUT P0, RZ, R0, 0xff, RZ, 0xc0, !PT ;  /* 0x000000ff00ff7812 */ /* 0x000fe4000780c0ff */
[----:B------:R-:W-:-:S11]  /*7000*/  LOP3.LUT R113, R113, 0x1, RZ, 0x3c, !PT ;  /* 0x0000000171717812 */ /* 0x000fd600078e3cff */
[----:B------:R-:W-:Y:S05]  /*7010*/  @P0 BRA `(.L_x_198) ;  /* 0xffffffa800340947 */ /* 0x000fea000383ffff */
[----:B------:R-:W-:Y:S05]  /*7020*/  EXIT ;  /* 0x000000000000794d */ /* 0x000fea0003800000 */
.L_x_13:
[----:B------:R-:W-:-:S08]  /*7030*/  ISETP.NE.AND P0, PT, RZ, UR8, PT ;  /* 0x00000008ff007c0c */ /* 0x000fd0000bf05270 */
[----:B-----5:R-:W0:-:S00]  /*7040*/  USETMAXREG.DEALLOC.CTAPOOL 0x28 ;  /* 0x00000028000079c8 */ /* 0x020e0000080e0500 */
[----:B------:R-:W-:Y:S05]  /*7050*/  @P0 EXIT ;  /* 0x000000000000094d */ /* 0x000fea0003800000 */
[----:B0-----:R-:W-:Y:S01]  /*7060*/  LOP3.LUT P0, RZ, R5, 0xff, RZ, 0xc0, !PT ;  /* 0x000000ff05ff7812 */ /* 0x001fe2000780c0ff */
[----:B------:R-:W-:Y:S02]  /*7070*/  IMAD.MOV.U32 R0, RZ, RZ, 0x1 ;  /* 0x00000001ff007424 */ /* 0x000fe400078e00ff */
[----:B------:R-:W-:-:S10]  /*7080*/  IMAD.MOV.U32 R8, RZ, RZ, RZ ;  /* 0x000000ffff087224 */ /* 0x000fd400078e00ff */
[----:B------:R-:W-:Y:S05]  /*7090*/  @!P0 BRA `(.L_x_199) ;  /* 0x0000000c001c8947 */ /* 0x000fea0003800000 */
[----:B------:R-:W-:Y:S01]  /*70a0*/  LOP3.LUT P0, RZ, R4, 0x1f, RZ, 0xc0, !PT ;  /* 0x0000001f04ff7812 */ /* 0x000fe2000780c0ff */
[----:B------:R-:W-:Y:S01]  /*70b0*/  ULDC UR5, c[0x0][0x658] ;  /* 0x0001960000057ab9 */ /* 0x000fe20000000800 */
[----:B------:R-:W-:Y:S01]  /*70c0*/  UMOV UR6, 0xffffffff ;  /* 0xffffffff00067882 */ /* 0x000fe20000000000 */
[----:B------:R-:W-:Y:S01]  /*70d0*/  BSSY B0, `(.L_x_199) ;  /* 0x00000c3000007945 */ /* 0x000fe20003800000 */
[----:B------:R-:W-:Y:S01]  /*70e0*/  USHF.L.U32 UR6, UR6, UR5, URZ ;  /* 0x0000000506067299 */ /* 0x000fe2000800063f */
[C---:B------:R-:W-:Y:S01]  /*70f0*/  ISETP.NE.AND P3, PT, R3.reuse, RZ, PT ;  /* 0x000000ff0300720c */ /* 0x040fe20003f65270 */
[----:B------:R-:W-:Y:S01]  /*7100*/  IMAD.MOV.U32 R9, RZ, RZ, 0x1 ;  /* 0x00000001ff097424 */ /* 0x000fe200078e00ff */
[----:B------:R-:W-:Y:S01]  /*7110*/  ISETP.NE.OR P0, PT, R3, RZ, !P0 ;  /* 0x000000ff0300720c */ /* 0x000fe20004705670 */
[----:B------:R-:W-:Y:S01]  /*7120*/  IMAD.MOV.U32 R0, RZ, RZ, 0x1 ;  /* 0x00000001ff007424 */ /* 0x000fe200078e00ff */
[----:B------:R-:W-:Y:S01]  /*7130*/  ULDC UR4, c[0x0][0x600] ;  /* 0x0001800000047ab9 */ /* 0x000fe20000000800 */
[----:B------:R-:W-:Y:S01]  /*7140*/  IMAD.MOV.U32 R8, RZ, RZ, RZ ;  /* 0x000000ffff087224 */ /* 0x000fe200078e00ff */
[----:B------:R-:W-:Y:S01]  /*7150*/  UMOV UR7, 0x1 ;  /* 0x0000000100077882 */ /* 0x000fe20000000000 */
[----:B------:R-:W-:-:S02]  /*7160*/  UIADD3 UR19, UR42, 0x1, URZ ;  /* 0x000000012a137890 */ /* 0x000fc4000fffe03f */
[----:B------:R-:W-:Y:S02]  /*7170*/  ULOP3.LUT UR22, UR40, 0x2, URZ, 0xfc, !UPT ;  /* 0x0000000228167892 */ /* 0x000fe4000f8efc3f */
[----:B------:R-:W-:Y:S02]  /*7180*/  UIADD3 UR4, UR4, -0x1, URZ ;  /* 0xffffffff04047890 */ /* 0x000fe4000fffe03f */
[----:B------:R-:W-:Y:S02]  /*7190*/  USHF.L.U32 UR5, UR7, UR5, URZ ;  /* 0x0000000507057299 */ /* 0x000fe4000800063f */
[----:B------:R-:W-:Y:S01]  /*71a0*/  ULOP3.LUT UR6, URZ, UR6, URZ, 0x33, !UPT ;  /* 0x000000063f067292 */ /* 0x000fe2000f8e333f */
[----:B------:R-:W-:-:S11]  /*71b0*/  ULDC.64 UR20, c[0x0][0x198] ;  /* 0x0000660000147ab9 */ /* 0x000fd60000000a00 */
.L_x_211:
[----:B------:R-:W-:-:S03]  /*71c0*/  UMOV UR7, 0xffffffff ;  /* 0xffffffff00077882 */ /* 0x000fc60000000000 */
[----:B------:R-:W-:Y:S05]  /*71d0*/  BRA.DIV UR7, `(.L_x_200) ;  /* 0x0000001e07d47947 */ /* 0x000fea000b800000 */
[----:B------:R-:W-:-:S13]  /*71e0*/  ELECT P6, URZ, PT ;  /* 0x00000000003f782f */ /* 0x000fda00038c0000 */
.L_x_252:
[----:B------:R-:W0:Y:S01]  /*71f0*/  LDC R3, c[0x0][0x28c] ;  /* 0x0000a300ff037b82 */ /* 0x000e220000000800 */
[----:B------:R-:W-:Y:S01]  /*7200*/  BSSY B1, `(.L_x_201) ;  /* 0x0000038000017945 */ /* 0x000fe20003800000 */
[----:B0-----:R-:W-:-:S13]  /*7210*/  ISETP.LT.OR P6, PT, R3, 0x1, !P6 ;  /* 0x000000010300780c */ /* 0x001fda00077c1670 */
[----:B------:R-:W-:Y:S05]  /*7220*/  @P6 BRA `(.L_x_202) ;  /* 0x0000000000d46947 */ /* 0x000fea0003800000 */
[----:B------:R-:W-:Y:S02]  /*7230*/  IMAD R18, R18, 0xa0, RZ ;  /* 0x000000a012127824 */ /* 0x000fe400078e02ff */
[----:B------:R-:W-:Y:S02]  /*7240*/  IMAD.SHL.U32 R19, R19, 0x40, RZ ;  /* 0x0000004013137824 */ /* 0x000fe400078e00ff */
[----:B------:R-:W-:Y:S02]  /*7250*/  IMAD.MOV.U32 R11, RZ, RZ, RZ ;  /* 0x000000ffff0b7224 */ /* 0x000fe400078e00ff */
[----:B------:R-:W-:Y:S02]  /*7260*/  IMAD.U32 R12, RZ, RZ, UR19 ;  /* 0x00000013ff0c7e24 */ /* 0x000fe4000f8e00ff */
[----:B------:R-:W-:Y:S02]  /*7270*/  IMAD.MOV.U32 R3, RZ, RZ, R0 ;  /* 0x000000ffff037224 */ /* 0x000fe400078e0000 */
[----:B------:R-:W-:-:S07]  /*7280*/  IMAD.MOV.U32 R4, RZ, RZ, R8 ;  /* 0x000000ffff047224 */ /* 0x000fce00078e0008 */
.L_x_206:
[----:B------:R-:W0:Y:S01]  /*7290*/  S2R R6, SR_CgaCtaId ;  /* 0x0000000000067919 */ /* 0x000e220000008800 */
[----:B------:R-:W-:-:S04]  /*72a0*/  MOV R5, 0x400 ;  /* 0x0000040000057802 */ /* 0x000fc80000000f00 */
[----:B0-----:R-:W-:Y:S02]  /*72b0*/  LEA R7, R6, R5, 0x18 ;  /* 0x0000000506077211 */ /* 0x001fe400078ec0ff */
[----:B------:R-:W-:Y:S01]  /*72c0*/  SHF.L.U32 R5, R3, 0x1f, RZ ;  /* 0x0000001f03057819 */ /* 0x000fe200000006ff */
[----:B------:R-:W0:Y:S02]  /*72d0*/  @!P3 LDC R6, c[0x0][0x500] ;  /* 0x00014000ff06bb82 */ /* 0x000e240000000800 */
[----:B------:R-:W-:-:S04]  /*72e0*/  IMAD R10, R4, 0x8, R7 ;  /* 0x00000008040a7824 */ /* 0x000fc800078e0207 */
[----:B------:R-:W1:Y:S02]  /*72f0*/  SYNCS.PHASECHK.TRANS64.TRYWAIT P1, [R10+URZ+0x100], R5 ;  /* 0x000100050a0075a7 */ /* 0x000e64000802017f */
[----:B-1----:R-:W-:Y:S05]  /*7300*/  @!P1 BRA `(.L_x_203) ;  /* 0x0000001c00a89947 */ /* 0x002fea0003800000 */
.L_x_253:
[----:B------:R-:W-:Y:S01]  /*7310*/  UPRMT UR7, UR22, 0x9910, URZ ;  /* 0x0000991016077896 */ /* 0x000fe2000800003f */
[----:B0-----:R0:W-:Y:S03]  /*7320*/  @!P3 SYNCS.ARRIVE.TRANS64 RZ, [R10+URZ], R6 ;  /* 0x000000060affb9a7 */ /* 0x0011e6000800003f */
[----:B------:R-:W-:-:S06]  /*7330*/  UISETP.NE.AND UP0, UPT, UR7, 0x2, UPT ;  /* 0x000000020700788c */ /* 0x000fcc000bf05270 */
[----:B------:R-:W-:-:S13]  /*7340*/  PLOP3.LUT P1, PT, PT, PT, UP0, 0x80, 0x0 ;  /* 0x000000000000781c */ /* 0x000fda0003f2f008 */
[----:B0-----:R-:W-:Y:S05]  /*7350*/  @P1 BRA `(.L_x_204) ;  /* 0x0000000000041947 */ /* 0x001fea0003800000 */
[----:B------:R-:W-:Y:S01]  /*7360*/  BPT.TRAP 0x1 ;  /* 0x000000040000795c */ /* 0x000fe20000300000 */
.L_x_204:
[----:B------:R-:W-:Y:S05]  /*7370*/  @P0 BRA `(.L_x_205) ;  /* 0x0000000000040947 */ /* 0x000fea0003800000 */
[----:B------:R-:W-:Y:S01]  /*7380*/  BPT.TRAP 0x1 ;  /* 0x000000040000795c */ /* 0x000fe20000300000 */
.L_x_205:
[--C-:B-1----:R-:W-:Y:S01]  /*7390*/  IMAD R5, R4, 0x800, R7.reuse ;  /* 0x0000080004057824 */ /* 0x102fe200078e0207 */
[----:B------:R-:W-:Y:S01]  /*73a0*/  R2UR UR9, R10 ;  /* 0x000000000a0972ca */ /* 0x000fe200000e0000 */
[----:B------:R-:W-:Y:S01]  /*73b0*/  IMAD R7, R4, 0x1400, R7 ;  /* 0x0000140004077824 */ /* 0x000fe200078e0207 */
[----:B------:R-:W-:Y:S01]  /*73c0*/  UIADD3 UR14, UP0, UR20, 0xf0, URZ ;  /* 0x000000f0140e7890 */ /* 0x000fe2000ff1e03f */
[----:B------:R-:W-:Y:S01]  /*73d0*/  VIADD R12, R12, 0xffffffff ;  /* 0xffffffff0c0c7836 */ /* 0x000fe20000000000 */
[----:B------:R-:W-:Y:S01]  /*73e0*/  R2UR UR7, R5 ;  /* 0x00000000050772ca */ /* 0x000fe200000e0000 */
[----:B------:R-:W-:Y:S01]  /*73f0*/  UIADD3 UR24, UP1, UR20, 0x1f0, URZ ;  /* 0x000001f014187890 */ /* 0x000fe2000ff3e03f */
[----:B------:R-:W-:Y:S01]  /*7400*/  R2UR UR8, R7 ;  /* 0x00000000070872ca */ /* 0x000fe200000e0000 */
[----:B------:R-:W-:Y:S01]  /*7410*/  UIADD3.X UR15, URZ, UR21, URZ, UP0, !UPT ;  /* 0x000000153f0f7290 */ /* 0x000fe200087fe43f */
[----:B------:R-:W-:Y:S01]  /*7420*/  R2UR UR11, R19 ;  /* 0x00000000130b72ca */ /* 0x000fe200000e0000 */
[----:B------:R-:W-:Y:S01]  /*7430*/  VIADD R4, R4, 0x1 ;  /* 0x0000000104047836 */ /* 0x000fe20000000000 */
[C---:B------:R-:W-:Y:S01]  /*7440*/  R2UR UR10, R11.reuse ;  /* 0x000000000b0a72ca */ /* 0x040fe200000e0000 */
[----:B------:R-:W-:Y:S01]  /*7450*/  UIADD3.X UR25, URZ, UR21, URZ, UP1, !UPT ;  /* 0x000000153f197290 */ /* 0x000fe20008ffe43f */
[----:B------:R-:W-:Y:S01]  /*7460*/  R2UR UR12, R2 ;  /* 0x00000000020c72ca */ /* 0x000fe200000e0000 */
[----:B------:R-:W-:Y:S01]  /*7470*/  UMOV UR16, 0x0 ;  /* 0x0000000000107882 */ /* 0x000fe20000000000 */
[----:B------:R-:W-:Y:S01]  /*7480*/  R2UR UR18, R18 ;  /* 0x00000000121272ca */ /* 0x000fe200000e0000 */
[----:B------:R-:W-:Y:S01]  /*7490*/  UMOV UR17, 0x10000000 ;  /* 0x1000000000117882 */ /* 0x000fe20000000000 */
[----:B------:R-:W-:Y:S01]  /*74a0*/  ISETP.GT.AND P2, PT, R12, 0x1, PT ;  /* 0x000000010c00780c */ /* 0x000fe20003f44270 */
[----:B------:R-:W-:Y:S01]  /*74b0*/  UIADD3 UR7, UR7, 0x300, URZ ;  /* 0x0000030007077890 */ /* 0x000fe2000fffe03f */
[----:B------:R-:W-:Y:S01]  /*74c0*/  ISETP.NE.AND P1, PT, R4, 0x20, PT ;  /* 0x000000200400780c */ /* 0x000fe20003f25270 */
[----:B------:R-:W-:Y:S01]  /*74d0*/  UIADD3 UR13, UR8, 0x10300, URZ ;  /* 0x00010300080d7890 */ /* 0x000fe2000fffe03f */
[----:B------:R-:W-:-:S02]  /*74e0*/  VIADD R11, R11, 0x20 ;  /* 0x000000200b0b7836 */ /* 0x000fc40000000000 */
[----:B------:R-:W-:Y:S02]  /*74f0*/  SEL R6, RZ, 0x1, P1 ;  /* 0x00000001ff067807 */ /* 0x000fe40000800000 */
[----:B------:R-:W-:Y:S01]  /*7500*/  UMOV UR8, UR7 ;  /* 0x0000000700087c82 */ /* 0x000fe20008000000 */
[----:B------:R-:W-:Y:S01]  /*7510*/  SEL R4, R4, RZ, P1 ;  /* 0x000000ff04047207 */ /* 0x000fe20000800000 */
[----:B------:R0:W-:Y:S01]  /*7520*/  UTMALDG.3D [UR8], [UR14], desc[UR16] ;  /* 0x000010080e0075b4 */ /* 0x0001e20008011000 */
[----:B------:R-:W-:Y:S01]  /*7530*/  LOP3.LUT R3, R3, R6, RZ, 0x3c, !PT ;  /* 0x0000000603037212 */ /* 0x000fe200078e3cff */
[----:B0-----:R-:W-:Y:S01]  /*7540*/  UMOV UR8, UR13 ;  /* 0x0000000d00087c82 */ /* 0x001fe20008000000 */
[----:B------:R-:W-:Y:S02]  /*7550*/  UMOV UR11, UR18 ;  /* 0x00000012000b7c82 */ /* 0x000fe40008000000 */
[----:B------:R0:W-:Y:S02]  /*7560*/  UTMALDG.3D [UR8], [UR24], desc[UR16] ;  /* 0x00001008180075b4 */ /* 0x0001e40008011000 */
[----:B0-----:R-:W-:Y:S05]  /*7570*/  @P2 BRA `(.L_x_206) ;  /* 0xfffffffc00442947 */ /* 0x001fea000383ffff */
.L_x_202:
[----:B------:R-:W-:Y:S05]  /*7580*/  BSYNC B1 ;  /* 0x0000000000017941 */ /* 0x000fea0003800000 */
.L_x_201:
[----:B------:R-:W-:Y:S01]  /*7590*/  LOP3.LUT P4, RZ, R9, 0xff, RZ, 0xc0, !PT ;  /* 0x000000ff09ff7812 */ /* 0x000fe2000788c0ff */
[----:B------:R-:W-:Y:S01]  /*75a0*/  VIADD R8, R8, UR42 ;  /* 0x0000002a08087c36 */ /* 0x000fe20008000000 */
[----:B------:R-:W-:Y:S01]  /*75b0*/  ULDC.64 UR8, c[0x0][0x650] ;  /* 0x0001940000087ab9 */ /* 0x000fe20000000a00 */
[----:B------:R-:W-:Y:S01]  /*75c0*/  BSSY B1, `(.L_x_207) ;  /* 0x0000071000017945 */ /* 0x000fe20003800000 */
[----:B------:R-:W-:Y:S01]  /*75d0*/  IMAD.MOV.U32 R19, RZ, RZ, -0x1 ;  /* 0xffffffffff137424 */ /* 0x000fe200078e00ff */
[----:B------:R-:W-:Y:S01]  /*75e0*/  PRMT R9, RZ, 0x7610, R9 ;  /* 0x00007610ff097816 */ /* 0x000fe20000000009 */
[----:B------:R-:W-:Y:S01]  /*75f0*/  IMAD.MOV.U32 R18, RZ, RZ, -0x1 ;  /* 0xffffffffff127424 */ /* 0x000fe200078e00ff */
[C---:B------:R-:W-:Y:S02]  /*7600*/  ISETP.GT.U32.AND P1, PT, R8.reuse, 0x1f, PT ;  /* 0x0000001f0800780c */ /* 0x040fe40003f24070 */
[----:B------:R-:W-:Y:S02]  /*7610*/  SHF.R.U32.HI R2, RZ, 0x5, R8 ;  /* 0x00000005ff027819 */ /* 0x000fe40000011608 */
[----:B------:R-:W-:-:S02]  /*7620*/  LOP3.LUT R8, R8, 0x1f, RZ, 0xc0, !PT ;  /* 0x0000001f08087812 */ /* 0x000fc400078ec0ff */
[----:B------:R-:W0:Y:S01]  /*7630*/  @P4 S2R R4, SR_CgaCtaId ;  /* 0x0000000000044919 */ /* 0x000e220000008800 */
[----:B------:R-:W-:Y:S02]  /*7640*/  @P4 MOV R3, 0x400 ;  /* 0x0000040000034802 */ /* 0x000fe40000000f00 */
[----:B------:R-:W-:-:S04]  /*7650*/  LOP3.LUT R2, R2, 0x1, RZ, 0xc0, !PT ;  /* 0x0000000102027812 */ /* 0x000fc800078ec0ff */
[----:B------:R-:W-:Y:S02]  /*7660*/  ISETP.NE.U32.AND P2, PT, R2, 0x1, PT ;  /* 0x000000010200780c */ /* 0x000fe40003f45070 */
[----:B0-----:R-:W-:Y:S01]  /*7670*/  @P4 LEA R3, R4, R3, 0x18 ;  /* 0x0000000304034211 */ /* 0x001fe200078ec0ff */
[----:B------:R-:W-:-:S03]  /*7680*/  IMAD.U32 R4, RZ, RZ, UR42 ;  /* 0x0000002aff047e24 */ /* 0x000fc6000f8e00ff */
[----:B------:R0:W-:Y:S01]  /*7690*/  @P4 SYNCS.ARRIVE.TRANS64.A1T0 RZ, [R3+URZ+0x238], RZ ;  /* 0x000238ff03ff49a7 */ /* 0x0001e2000810003f */
[----:B------:R-:W-:Y:S02]  /*76a0*/  IADD3 R16, P4, R16, UR36, RZ ;  /* 0x0000002410107c10 */ /* 0x000fe4000ff9e0ff */
[----:B------:R-:W-:Y:S02]  /*76b0*/  ISETP.LT.U32.AND P1, PT, R4, 0x20, P1 ;  /* 0x000000200400780c */ /* 0x000fe40000f21070 */
[----:B------:R-:W-:Y:S02]  /*76c0*/  IADD3.X R17, R17, UR41, RZ, P4, !PT ;  /* 0x0000002911117c10 */ /* 0x000fe4000a7fe4ff */
[----:B------:R-:W-:Y:S02]  /*76d0*/  ISETP.GE.U32.AND P4, PT, R16, UR8, PT ;  /* 0x0000000810007c0c */ /* 0x000fe4000bf86070 */
[----:B0-----:R-:W-:Y:S02]  /*76e0*/  SEL R3, RZ, 0x1, !P1 ;  /* 0x00000001ff037807 */ /* 0x001fe40004800000 */
[----:B------:R-:W-:-:S02]  /*76f0*/  ISETP.GE.U32.AND.EX P1, PT, R17, UR9, PT, P4 ;  /* 0x0000000911007c0c */ /* 0x000fc4000bf26140 */
[----:B------:R-:W-:-:S04]  /*7700*/  ISETP.GT.U32.AND P2, PT, R4, 0x1f, !P2 ;  /* 0x0000001f0400780c */ /* 0x000fc80005744070 */
[----:B------:R-:W-:-:S04]  /*7710*/  SEL R2, RZ, 0x1, !P2 ;  /* 0x00000001ff027807 */ /* 0x000fc80005000000 */
[--C-:B------:R-:W-:Y:S01]  /*7720*/  LOP3.LUT R0, R2, R0, R3.reuse, 0x96, !PT ;  /* 0x0000000002007212 */ /* 0x100fe200078e9603 */
[----:B------:R-:W-:Y:S01]  /*7730*/  IMAD.MOV.U32 R2, RZ, RZ, -0x1 ;  /* 0xffffffffff027424 */ /* 0x000fe200078e00ff */
[----:B------:R-:W-:Y:S01]  /*7740*/  PRMT R3, RZ, 0x7610, R3 ;  /* 0x00007610ff037816 */ /* 0x000fe20000000003 */
[----:B------:R-:W-:Y:S06]  /*7750*/  @P1 BRA `(.L_x_208) ;  /* 0x00000004005c1947 */ /* 0x000fec0003800000 */
[----:B------:R-:W0:Y:S01]  /*7760*/  S2UR UR7, SR_CTAID.X ;  /* 0x00000000000779c3 */ /* 0x000e220000002500 */
[----:B------:R-:W-:Y:S01]  /*7770*/  ULDC.64 UR8, c[0x0][0x628] ;  /* 0x00018a0000087ab9 */ /* 0x000fe20000000a00 */
[----:B------:R-:W-:Y:S01]  /*7780*/  ULDC UR10, c[0x0][0x150] ;  /* 0x00005400000a7ab9 */ /* 0x000fe20000000800 */
[----:B------:R-:W-:Y:S01]  /*7790*/  ISETP.NE.U32.AND P1, PT, RZ, UR8, PT ;  /* 0x00000008ff007c0c */ /* 0x000fe2000bf25070 */
[----:B------:R-:W-:Y:S01]  /*77a0*/  ULDC UR11, c[0x0][0x630] ;  /* 0x00018c00000b7ab9 */ /* 0x000fe20000000800 */
[----:B------:R-:W-:Y:S01]  /*77b0*/  ULDC UR13, c[0x0][0x154] ;  /* 0x00005500000d7ab9 */ /* 0x000fe20000000800 */
[----:B------:R-:W-:Y:S01]  /*77c0*/  IMAD.MOV.U32 R2, RZ, RZ, R16 ;  /* 0x000000ffff027224 */ /* 0x000fe200078e0010 */
[----:B------:R-:W-:Y:S01]  /*77d0*/  ISETP.NE.AND.EX P1, PT, RZ, UR9, PT, P1 ;  /* 0x00000009ff007c0c */ /* 0x000fe2000bf25310 */
[----:B------:R-:W1:Y:S01]  /*77e0*/  S2UR UR12, SR_CTAID.Y ;  /* 0x00000000000c79c3 */ /* 0x000e620000002600 */
[----:B0-----:R-:W-:-:S05]  /*77f0*/  I2FP.F32.U32 R3, UR7 ;  /* 0x0000000700037c45 */ /* 0x001fca0008201000 */
[----:B------:R-:W-:Y:S01]  /*7800*/  FMUL R12, R3, UR10 ;  /* 0x0000000a030c7c20 */ /* 0x000fe20008400000 */
[----:B------:R-:W-:-:S05]  /*7810*/  IMAD.MOV.U32 R3, RZ, RZ, R17 ;  /* 0x000000ffff037224 */ /* 0x000fca00078e0011 */
[----:B------:R-:W-:Y:S05]  /*7820*/  @!P1 BRA `(.L_x_209) ;  /* 0x0000000000289947 */ /* 0x000fea0003800000 */
[----:B------:R-:W-:Y:S02]  /*7830*/  ULDC UR10, c[0x0][0x634] ;  /* 0x00018d00000a7ab9 */ /* 0x000fe40000000800 */
[----:B------:R-:W-:-:S05]  /*7840*/  IADD3 R7, P1, R16, UR10, RZ ;  /* 0x0000000a10077c10 */ /* 0x000fca000ff3e0ff */
[----:B------:R-:W-:-:S04]  /*7850*/  IMAD.X R11, RZ, RZ, R17, P1 ;  /* 0x000000ffff0b7224 */ /* 0x000fc800008e0611 */
[----:B------:R-:W-:-:S04]  /*7860*/  IMAD.WIDE.U32 R4, R11, UR8, RZ ;  /* 0x000000080b047c25 */ /* 0x000fc8000f8e00ff */
[----:B------:R-:W-:-:S04]  /*7870*/  IMAD.WIDE.U32 R4, P1, R7, UR9, R4 ;  /* 0x0000000907047c25 */ /* 0x000fc8000f820004 */
[----:B------:R-:W-:-:S04]  /*7880*/  IMAD.WIDE.U32 R6, R7, UR8, RZ ;  /* 0x0000000807067c25 */ /* 0x000fc8000f8e00ff */
[----:B------:R-:W-:Y:S01]  /*7890*/  IMAD.X R3, RZ, RZ, RZ, P1 ;  /* 0x000000ffff037224 */ /* 0x000fe200008e06ff */
[----:B------:R-:W-:Y:S01]  /*78a0*/  IADD3 RZ, P1, R7, R4, RZ ;  /* 0x0000000407ff7210 */ /* 0x000fe20007f3e0ff */
[----:B------:R-:W-:-:S04]  /*78b0*/  IMAD.MOV.U32 R2, RZ, RZ, R5 ;  /* 0x000000ffff027224 */ /* 0x000fc800078e0005 */
[----:B------:R-:W-:-:S08]  /*78c0*/  IMAD.WIDE.U32.X R2, R11, UR9, R2, P1 ;  /* 0x000000090b027c25 */ /* 0x000fd000088e0402 */
.L_x_209:
[--C-:B------:R-:W-:Y:S01]  /*78d0*/  SHF.R.U64 R10, R2, UR11, R3.reuse ;  /* 0x0000000b020a7c19 */ /* 0x100fe20008001203 */
[----:B------:R-:W0:Y:S01]  /*78e0*/  F2I.U32.TRUNC.NTZ R12, R12 ;  /* 0x0000000c000c7305 */ /* 0x000e22000020f000 */
[----:B------:R-:W-:Y:S01]  /*78f0*/  SHF.R.U32.HI R2, RZ, UR11, R3 ;  /* 0x0000000bff027c19 */ /* 0x000fe20008011603 */
[----:B------:R-:W-:Y:S01]  /*7900*/  ULDC.64 UR8, c[0x0][0x620] ;  /* 0x0001880000087ab9 */ /* 0x000fe20000000a00 */
[----:B------:R-:W-:Y:S01]  /*7910*/  IADD3 R5, P1, RZ, -R10, RZ ;  /* 0x8000000aff057210 */ /* 0x000fe20007f3e0ff */
[----:B------:R-:W-:Y:S01]  /*7920*/  ULDC.64 UR14, c[0x0][0x640] ;  /* 0x00019000000e7ab9 */ /* 0x000fe20000000a00 */
[----:B-1----:R-:W-:Y:S01]  /*7930*/  I2FP.F32.U32 R4, UR12 ;  /* 0x0000000c00047c45 */ /* 0x002fe20008201000 */
[----:B------:R-:W1:Y:S01]  /*7940*/  LDC R14, c[0x0][0x610] ;  /* 0x00018400ff0e7b82 */ /* 0x000e620000000800 */
[----:B------:R-:W-:Y:S01]  /*7950*/  ULDC UR11, c[0x0][0x658] ;  /* 0x00019600000b7ab9 */ /* 0x000fe20000000800 */
[----:B------:R-:W-:Y:S01]  /*7960*/  IMAD.X R2, RZ, RZ, ~R2, P1 ;  /* 0x000000ffff027224 */ /* 0x000fe200008e0e02 */
[----:B------:R-:W-:Y:S01]  /*7970*/  ISETP.NE.U32.AND P1, PT, RZ, UR14, PT ;  /* 0x0000000eff007c0c */ /* 0x000fe2000bf25070 */
[----:B------:R-:W-:Y:S01]  /*7980*/  FMUL R6, R4, UR13 ;  /* 0x0000000d04067c20 */ /* 0x000fe20008400000 */
[----:B------:R-:W-:Y:S01]  /*7990*/  ULDC UR13, c[0x0][0x648] ;  /* 0x00019200000d7ab9 */ /* 0x000fe20000000800 */
[----:B------:R-:W-:Y:S01]  /*79a0*/  IMAD R4, R2, UR8, RZ ;  /* 0x0000000802047c24 */ /* 0x000fe2000f8e02ff */
[----:B------:R-:W-:Y:S01]  /*79b0*/  ISETP.NE.AND.EX P1, PT, RZ, UR15, PT, P1 ;  /* 0x0000000fff007c0c */ /* 0x000fe2000bf25310 */
[C---:B------:R-:W-:Y:S01]  /*79c0*/  IMAD.WIDE.U32 R2, R5.reuse, UR8, R16 ;  /* 0x0000000805027c25 */ /* 0x040fe2000f8e0010 */
[----:B0-----:R-:W-:Y:S01]  /*79d0*/  R2UR UR8, R12 ;  /* 0x000000000c0872ca */ /* 0x001fe200000e0000 */
[----:B------:R-:W0:Y:S02]  /*79e0*/  F2I.U32.TRUNC.NTZ R6, R6 ;  /* 0x0000000600067305 */ /* 0x000e24000020f000 */
[----:B------:R-:W-:Y:S01]  /*79f0*/  IMAD R5, R5, UR9, R4 ;  /* 0x0000000905057c24 */ /* 0x000fe2000f8e0204 */
[----:B------:R-:W-:-:S03]  /*7a00*/  ULDC UR9, c[0x0][0x618] ;  /* 0x0001860000097ab9 */ /* 0x000fc60000000800 */
[----:B------:R-:W-:-:S05]  /*7a10*/  IMAD.IADD R3, R3, 0x1, R5 ;  /* 0x0000000103037824 */ /* 0x000fca00078e0205 */
[--C-:B------:R-:W-:Y:S02]  /*7a20*/  SHF.R.U64 R12, R2, UR9, R3.reuse ;  /* 0x00000009020c7c19 */ /* 0x100fe40008001203 */
[----:B------:R-:W-:Y:S01]  /*7a30*/  SHF.R.U32.HI R3, RZ, UR9, R3 ;  /* 0x00000009ff037c19 */ /* 0x000fe20008011603 */
[----:B------:R-:W-:Y:S01]  /*7a40*/  ULDC UR9, c[0x0][0x608] ;  /* 0x0001820000097ab9 */ /* 0x000fe20000000800 */
[----:B0-----:R-:W-:Y:S02]  /*7a50*/  R2UR UR10, R6 ;  /* 0x00000000060a72ca */ /* 0x001fe400000e0000 */
[--C-:B------:R-:W-:Y:S02]  /*7a60*/  SHF.R.U64 R13, R12, UR9, R3.reuse ;  /* 0x000000090c0d7c19 */ /* 0x100fe40008001203 */
[----:B------:R-:W-:Y:S01]  /*7a70*/  SHF.R.U32.HI R2, RZ, UR9, R3 ;  /* 0x00000009ff027c19 */ /* 0x000fe20008011603 */
[----:B------:R-:W-:-:S03]  /*7a80*/  UIADD3 UR9, -UR8, URZ, URZ ;  /* 0x0000003f08097290 */ /* 0x000fc6000fffe13f */
[--C-:B------:R-:W-:Y:S01]  /*7a90*/  SHF.R.U64 R15, R13, UR11, R2.reuse ;  /* 0x0000000b0d0f7c19 */ /* 0x100fe20008001202 */
[----:B------:R-:W-:Y:S01]  /*7aa0*/  ULDC UR8, c[0x0][0x144] ;  /* 0x0000510000087ab9 */ /* 0x000fe20000000800 */
[----:B------:R-:W-:-:S03]  /*7ab0*/  SHF.R.U32.HI R3, RZ, UR11, R2 ;  /* 0x0000000bff037c19 */ /* 0x000fc60008011602 */
[----:B------:R-:W-:Y:S01]  /*7ac0*/  IMAD.MOV.U32 R2, RZ, RZ, R15 ;  /* 0x000000ffff027224 */ /* 0x000fe200078e000f */
[----:B------:R-:W-:Y:S06]  /*7ad0*/  @!P1 BRA `(.L_x_210) ;  /* 0x0000000000289947 */ /* 0x000fec0003800000 */
        /* <DEDUP_REMOVED lines=10> */
.L_x_210:
[----:B------:R-:W-:Y:S01]  /*7b80*/  UISETP.NE.AND UP0, UPT, UR48, URZ, UPT ;  /* 0x0000003f3000728c */ /* 0x000fe2000bf05270 */
[----:B------:R-:W-:Y:S01]  /*7b90*/  SHF.R.U64 R3, R2, UR13, R3 ;  /* 0x0000000d02037c19 */ /* 0x000fe20008001203 */
[----:B------:R-:W-:Y:S01]  /*7ba0*/  UIADD3 UR10, -UR10, URZ, URZ ;  /* 0x0000003f0a0a7290 */ /* 0x000fe2000fffe13f */
[----:B------:R-:W-:Y:S01]  /*7bb0*/  LOP3.LUT R2, R13, UR6, RZ, 0xc0, !PT ;  /* 0x000000060d027c12 */ /* 0x000fe2000f8ec0ff */
[----:B------:R-:W-:Y:S02]  /*7bc0*/  UIMAD UR7, UR8, UR9, UR7 ;  /* 0x00000009080772a4 */ /* 0x000fe4000f8e0207 */
[----:B------:R-:W-:Y:S01]  /*7bd0*/  IMAD.MOV R4, RZ, RZ, -R3 ;  /* 0x000000ffff047224 */ /* 0x000fe200078e0a03 */
[----:B------:R-:W-:Y:S01]  /*7be0*/  ULDC UR8, c[0x0][0x148] ;  /* 0x0000520000087ab9 */ /* 0x000fe20000000800 */
[----:B------:R-:W-:Y:S01]  /*7bf0*/  IMAD R19, R3, UR5, R2 ;  /* 0x0000000503137c24 */ /* 0x000fe2000f8e0202 */
[----:B------:R-:W-:Y:S02]  /*7c00*/  LOP3.LUT R3, R12, UR4, RZ, 0xc0, !PT ;  /* 0x000000040c037c12 */ /* 0x000fe4000f8ec0ff */
[----:B------:R-:W-:Y:S01]  /*7c10*/  @UP0 UIMAD UR7, UR8, UR10, UR12 ;  /* 0x0000000a080702a4 */ /* 0x000fe2000f8e020c */
[----:B------:R-:W-:-:S02]  /*7c20*/  PLOP3.LUT P1, PT, PT, PT, UP0, 0x80, 0x0 ;  /* 0x000000000000781c */ /* 0x000fc40003f2f008 */
[----:B------:R-:W-:Y:S02]  /*7c30*/  ULDC UR8, c[0x0][0x638] ;  /* 0x00018e0000087ab9 */ /* 0x000fe40000000800 */
[----:B------:R-:W-:Y:S02]  /*7c40*/  IMAD R2, R4, UR8, R15 ;  /* 0x0000000804027c24 */ /* 0x000fe4000f8e020f */
[----:B-1----:R-:W-:Y:S01]  /*7c50*/  IMAD R19, R19, R14, UR7 ;  /* 0x0000000713137e24 */ /* 0x002fe2000f8e020e */
[----:B------:R-:W-:Y:S01]  /*7c60*/  ULDC UR7, c[0x0][0x600] ;  /* 0x0001800000077ab9 */ /* 0x000fe20000000800 */
[----:B------:R-:W-:Y:S02]  /*7c70*/  IMAD.MOV.U32 R4, RZ, RZ, 0x1 ;  /* 0x00000001ff047424 */ /* 0x000fe400078e00ff */
[----:B------:R-:W-:-:S03]  /*7c80*/  IMAD R2, R2, UR7, R3 ;  /* 0x0000000702027c24 */ /* 0x000fc6000f8e0203 */
[----:B------:R-:W-:Y:S02]  /*7c90*/  PRMT R3, R4, 0x7610, R3 ;  /* 0x0000761004037816 */ /* 0x000fe40000000003 */
[----:B------:R-:W-:Y:S02]  /*7ca0*/  SEL R18, R2, R19, !P1 ;  /* 0x0000001302127207 */ /* 0x000fe40004800000 */
[----:B------:R-:W-:Y:S01]  /*7cb0*/  SEL R19, R19, R2, !P1 ;  /* 0x0000000213137207 */ /* 0x000fe20004800000 */
[----:B------:R-:W-:-:S07]  /*7cc0*/  IMAD.MOV.U32 R2, RZ, RZ, R10 ;  /* 0x000000ffff027224 */ /* 0x000fce00078e000a */
.L_x_208:
[----:B------:R-:W-:Y:S05]  /*7cd0*/  BSYNC B1 ;  /* 0x0000000000017941 */ /* 0x000fea0003800000 */
.L_x_207:
[----:B------:R-:W-:-:S13]  /*7ce0*/  LOP3.LUT P1, RZ, R3, 0xff, RZ, 0xc0, !PT ;  /* 0x000000ff03ff7812 */ /* 0x000fda000782c0ff */
[----:B------:R-:W-:Y:S05]  /*7cf0*/  @P1 BRA `(.L_x_211) ;  /* 0xfffffff400301947 */ /* 0x000fea000383ffff */
[----:B------:R-:W-:Y:S05]  /*7d00*/  BSYNC B0 ;  /* 0x0000000000007941 */ /* 0x000fea0003800000 */
.L_x_199:
[----:B------:R-:W-:-:S03]  /*7d10*/  UMOV UR7, 0xffffffff ;  /* 0xffffffff00077882 */ /* 0x000fc60000000000 */
[----:B------:R-:W-:Y:S05]  /*7d20*/  BRA.DIV UR7, `(.L_x_212) ;  /* 0x0000001607347947 */ /* 0x000fea000b800000 */
[----:B------:R-:W-:-:S13]  /*7d30*/  ELECT P6, URZ, PT ;  /* 0x00000000003f782f */ /* 0x000fda00038c0000 */
.L_x_256:
[----:B------:R-:W-:Y:S04]  /*7d40*/  BSSY B0, `(.L_x_213) ;  /* 0x0000128000007945 */ /* 0x000fe80003800000 */
[----:B------:R-:W-:Y:S05]  /*7d50*/  @!P6 BRA `(.L_x_214) ;  /* 0x000000100098e947 */ /* 0x000fea0003800000 */
[----:B------:R-:W-:-:S04]  /*7d60*/  ULOP3.LUT UR7, UR40, 0x2, URZ, 0xfc, !UPT ;  /* 0x0000000228077892 */ /* 0x000fc8000f8efc3f */
[----:B------:R-:W-:-:S06]  /*7d70*/  UISETP.NE.AND UP0, UPT, UR7, 0x3, UPT ;  /* 0x000000030700788c */ /* 0x000fcc000bf05270 */
[----:B------:R-:W-:-:S13]  /*7d80*/  PLOP3.LUT P0, PT, PT, PT, UP0, 0x80, 0x0 ;  /* 0x000000000000781c */ /* 0x000fda0003f0f008 */
[----:B------:R-:W-:Y:S05]  /*7d90*/  @!P0 BRA `(.L_x_215) ;  /* 0x0000000000048947 */ /* 0x000fea0003800000 */
[----:B------:R-:W-:Y:S01]  /*7da0*/  BPT.TRAP 0x1 ;  /* 0x000000040000795c */ /* 0x000fe20000300000 */
.L_x_215:
[----:B------:R-:W0:Y:S01]  /*7db0*/  S2R R3, SR_CgaCtaId ;  /* 0x0000000000037919 */ /* 0x000e220000008800 */
[----:B------:R-:W-:-:S04]  /*7dc0*/  MOV R2, 0x400 ;  /* 0x0000040000027802 */ /* 0x000fc80000000f00 */
[----:B0-----:R-:W-:Y:S02]  /*7dd0*/  LEA R3, R3, R2, 0x18 ;  /* 0x0000000203037211 */ /* 0x001fe400078ec0ff */
[----:B------:R-:W-:-:S03]  /*7de0*/  SHF.L.U32 R2, R0, 0x1f, RZ ;  /* 0x0000001f00027819 */ /* 0x000fc600000006ff */
[----:B------:R-:W-:-:S04]  /*7df0*/  VIADD R3, R3, 0x100 ;  /* 0x0000010003037836 */ /* 0x000fc80000000000 */
[C---:B------:R-:W-:Y:S02]  /*7e00*/  IMAD R7, R8.reuse, 0x8, R3 ;  /* 0x0000000808077824 */ /* 0x040fe400078e0203 */
[----:B------:R-:W-:Y:S02]  /*7e10*/  VIADD R8, R8, 0x1 ;  /* 0x0000000108087836 */ /* 0x000fe40000000000 */
[----:B------:R-:W0:Y:S03]  /*7e20*/  SYNCS.PHASECHK.TRANS64.TRYWAIT P0, [R7+URZ], R2 ;  /* 0x00000002070075a7 */ /* 0x000e26000800017f */
[----:B------:R-:W-:-:S04]  /*7e30*/  ISETP.NE.AND P1, PT, R8, 0x20, PT ;  /* 0x000000200800780c */ /* 0x000fc80003f25270 */
[----:B------:R-:W-:Y:S02]  /*7e40*/  SEL R5, RZ, 0x1, P1 ;  /* 0x00000001ff057807 */ /* 0x000fe40000800000 */
[----:B------:R-:W-:Y:S02]  /*7e50*/  SEL R8, R8, RZ, P1 ;  /* 0x000000ff08087207 */ /* 0x000fe40000800000 */
[----:B------:R-:W-:-:S03]  /*7e60*/  LOP3.LUT R5, R0, R5, RZ, 0x3c, !PT ;  /* 0x0000000500057212 */ /* 0x000fc600078e3cff */
[----:B------:R-:W-:Y:S01]  /*7e70*/  IMAD R9, R8, 0x8, R3 ;  /* 0x0000000808097824 */ /* 0x000fe200078e0203 */
[----:B------:R-:W-:Y:S01]  /*7e80*/  SHF.L.U32 R4, R5, 0x1f, RZ ;  /* 0x0000001f05047819 */ /* 0x000fe200000006ff */
[----:B0-----:R-:W-:Y:S06]  /*7e90*/  @!P0 BRA `(.L_x_216) ;  /* 0x0000001000f88947 */ /* 0x001fec0003800000 */
.L_x_257:
[----:B------:R-:W1:Y:S01]  /*7ea0*/  SYNCS.PHASECHK.TRANS64.TRYWAIT P0, [R9+URZ], R4 ;  /* 0x00000004090075a7 */ /* 0x000e62000800017f */
[----:B------:R-:W-:-:S05]  /*7eb0*/  VIADD R0, R8, 0x1 ;  /* 0x0000000108007836 */ /* 0x000fca0000000000 */
[----:B------:R-:W-:-:S04]  /*7ec0*/  ISETP.NE.AND P1, PT, R0, 0x20, PT ;  /* 0x000000200000780c */ /* 0x000fc80003f25270 */
[----:B0-----:R-:W-:Y:S02]  /*7ed0*/  SEL R2, RZ, 0x1, P1 ;  /* 0x00000001ff027807 */ /* 0x001fe40000800000 */
[----:B------:R-:W-:Y:S02]  /*7ee0*/  SEL R0, R0, RZ, P1 ;  /* 0x000000ff00007207 */ /* 0x000fe40000800000 */
[----:B------:R-:W-:-:S03]  /*7ef0*/  LOP3.LUT R7, R5, R2, RZ, 0x3c, !PT ;  /* 0x0000000205077212 */ /* 0x000fc600078e3cff */
[----:B------:R-:W-:Y:S01]  /*7f00*/  IMAD R6, R0, 0x8, R3 ;  /* 0x0000000800067824 */ /* 0x000fe200078e0203 */
[----:B------:R-:W-:Y:S01]  /*7f10*/  SHF.L.U32 R5, R7, 0x1f, RZ ;  /* 0x0000001f07057819 */ /* 0x000fe200000006ff */
[----:B-1----:R-:W-:Y:S06]  /*7f20*/  @!P0 BRA `(.L_x_217) ;  /* 0x0000001000e88947 */ /* 0x002fec0003800000 */
.L_x_258:
[----:B------:R-:W1:Y:S01]  /*7f30*/  SYNCS.PHASECHK.TRANS64.TRYWAIT P0, [R6+URZ], R5 ;  /* 0x00000005060075a7 */ /* 0x000e62000800017f */
[----:B------:R-:W-:-:S05]  /*7f40*/  VIADD R0, R0, 0x1 ;  /* 0x0000000100007836 */ /* 0x000fca0000000000 */
[----:B------:R-:W-:-:S04]  /*7f50*/  ISETP.NE.AND P1, PT, R0, 0x20, PT ;  /* 0x000000200000780c */ /* 0x000fc80003f25270 */
[----:B------:R-:W-:Y:S02]  /*7f60*/  SEL R2, RZ, 0x1, P1 ;  /* 0x00000001ff027807 */ /* 0x000fe40000800000 */
[----:B------:R-:W-:Y:S02]  /*7f70*/  SEL R0, R0, RZ, P1 ;  /* 0x000000ff00007207 */ /* 0x000fe40000800000 */
[----:B------:R-:W-:-:S03]  /*7f80*/  LOP3.LUT R7, R7, R2, RZ, 0x3c, !PT ;  /* 0x0000000207077212 */ /* 0x000fc600078e3cff */
[----:B0-----:R-:W-:Y:S01]  /*7f90*/  IMAD R9, R0, 0x8, R3 ;  /* 0x0000000800097824 */ /* 0x001fe200078e0203 */
[----:B------:R-:W-:Y:S01]  /*7fa0*/  SHF.L.U32 R4, R7, 0x1f, RZ ;  /* 0x0000001f07047819 */ /* 0x000fe200000006ff */
[----:B-1----:R-:W-:Y:S06]  /*7fb0*/  @!P0 BRA `(.L_x_218) ;  /* 0x0000001000d88947 */ /* 0x002fec0003800000 */
.L_x_259:
        /* <DEDUP_REMOVED lines=9> */
.L_x_260:
        /* <DEDUP_REMOVED lines=9> */
.L_x_261:
        /* <DEDUP_REMOVED lines=9> */
.L_x_262:
        /* <DEDUP_REMOVED lines=9> */
.L_x_263:
        /* <DEDUP_REMOVED lines=9> */
.L_x_264:
        /* <DEDUP_REMOVED lines=9> */
.L_x_265:
        /* <DEDUP_REMOVED lines=9> */
.L_x_266:
        /* <DEDUP_REMOVED lines=9> */
.L_x_267:
        /* <DEDUP_REMOVED lines=9> */
.L_x_268:
        /* <DEDUP_REMOVED lines=9> */
.L_x_269:
        /* <DEDUP_REMOVED lines=9> */
.L_x_270:
        /* <DEDUP_REMOVED lines=9> */
.L_x_271:
        /* <DEDUP_REMOVED lines=9> */
.L_x_272:
        /* <DEDUP_REMOVED lines=9> */
.L_x_273:
        /* <DEDUP_REMOVED lines=9> */
.L_x_274:
        /* <DEDUP_REMOVED lines=9> */
.L_x_275:
        /* <DEDUP_REMOVED lines=9> */
.L_x_276:
        /* <DEDUP_REMOVED lines=9> */
.L_x_277:
        /* <DEDUP_REMOVED lines=9> */
.L_x_278:
        /* <DEDUP_REMOVED lines=9> */
.L_x_279:
        /* <DEDUP_REMOVED lines=9> */
.L_x_280:
        /* <DEDUP_REMOVED lines=9> */
.L_x_281:
        /* <DEDUP_REMOVED lines=9> */
.L_x_282:
        /* <DEDUP_REMOVED lines=9> */
.L_x_283:
        /* <DEDUP_REMOVED lines=9> */
.L_x_284:
        /* <DEDUP_REMOVED lines=9> */
.L_x_285:
        /* <DEDUP_REMOVED lines=9> */
.L_x_286:
[----:B------:R-:W1:Y:S01]  /*8ef0*/  SYNCS.PHASECHK.TRANS64.TRYWAIT P0, [R6+URZ], R5 ;  /* 0x00000005060075a7 */ /* 0x000e62000800017f */
[----:B------:R-:W-:-:S05]  /*8f00*/  VIADD R0, R0, 0x1 ;  /* 0x0000000100007836 */ /* 0x000fca0000000000 */
[----:B------:R-:W-:-:S04]  /*8f10*/  ISETP.NE.AND P1, PT, R0, 0x20, PT ;  /* 0x000000200000780c */ /* 0x000fc80003f25270 */
[----:B------:R-:W-:Y:S02]  /*8f20*/  SEL R2, RZ, 0x1, P1 ;  /* 0x00000001ff027807 */ /* 0x000fe40000800000 */
[----:B------:R-:W-:Y:S02]  /*8f30*/  SEL R0, R0, RZ, P1 ;  /* 0x000000ff00007207 */ /* 0x000fe40000800000 */
[----:B------:R-:W-:Y:S01]  /*8f40*/  LOP3.LUT R2, R7, R2, RZ, 0x3c, !PT ;  /* 0x0000000207027212 */ /* 0x000fe200078e3cff */
[----:B-1----:R-:W-:Y:S06]  /*8f50*/  @!P0 BRA `(.L_x_246) ;  /* 0x0000000c00208947 */ /* 0x002fec0003800000 */
.L_x_287:
[----:B------:R-:W-:Y:S01]  /*8f60*/  IMAD R3, R0, 0x8, R3 ;  /* 0x0000000800037824 */ /* 0x000fe200078e0203 */
[----:B------:R-:W-:-:S07]  /*8f70*/  SHF.L.U32 R0, R2, 0x1f, RZ ;  /* 0x0000001f02007819 */ /* 0x000fce00000006ff */
.L_x_247:
[----:B--2---:R2:W3:Y:S02]  /*8f80*/  SYNCS.PHASECHK.TRANS64.TRYWAIT P0, [R3+URZ], R0 ;  /* 0x00000000030075a7 */ /* 0x0044e4000800017f */
[----:B---3--:R-:W-:Y:S05]  /*8f90*/  @!P0 NANOSLEEP.SYNCS 0x989680 ;  /* 0x009896800000895d */ /* 0x008fea0003900000 */
[----:B------:R-:W3:Y:S02]  /*8fa0*/  @!P0 SYNCS.PHASECHK.TRANS64 P0, [R3+URZ], R0 ;  /* 0x00000000030085a7 */ /* 0x000ee4000800007f */
[----:B---3--:R-:W-:Y:S05]  /*8fb0*/  @!P0 BRA `(.L_x_247) ;  /* 0xfffffffc00f08947 */ /* 0x008fea000383ffff */
.L_x_214:
[----:B------:R-:W-:Y:S05]  /*8fc0*/  BSYNC B0 ;  /* 0x0000000000007941 */ /* 0x000fea0003800000 */
.L_x_213:
[----:B------:R-:W-:Y:S05]  /*8fd0*/  EXIT ;  /* 0x000000000000794d */ /* 0x000fea0003800000 */
.L_x_15:
[----:B0-----:R0:W1:Y:S02]  /*8fe0*/  SYNCS.PHASECHK.TRANS64.TRYWAIT P0, [R109+URZ], R0 ;  /* 0x000000006d0075a7 */ /* 0x001064000800017f */
[----:B-1----:R-:W-:Y:S05]  /*8ff0*/  @!P0 NANOSLEEP.SYNCS 0x989680 ;  /* 0x009896800000895d */ /* 0x002fea0003900000 */
[----:B------:R-:W1:Y:S02]  /*9000*/  @!P0 SYNCS.PHASECHK.TRANS64 P0, [R109+URZ], R0 ;  /* 0x000000006d0085a7 */ /* 0x000e64000800007f */
[----:B-1----:R-:W-:Y:S05]  /*9010*/  @!P0 BRA `(.L_x_15) ;  /* 0xfffffffc00f08947 */ /* 0x002fea000383ffff */
[----:B------:R-:W-:Y:S05]  /*9020*/  BRA `(.L_x_248) ;  /* 0xffffff8800447947 */ /* 0x000fea000383ffff */
.L_x_20:
[----:B-1----:R1:W2:Y:S02]  /*9030*/  SYNCS.PHASECHK.TRANS64.TRYWAIT P1, [R3+URZ], R0 ;  /* 0x00000000030075a7 */ /* 0x0022a4000802017f */
[----:B--2---:R-:W-:Y:S05]  /*9040*/  @!P1 NANOSLEEP.SYNCS 0x989680 ;  /* 0x009896800000995d */ /* 0x004fea0003900000 */
[----:B------:R-:W2:Y:S02]  /*9050*/  @!P1 SYNCS.PHASECHK.TRANS64 P1, [R3+URZ], R0 ;  /* 0x00000000030095a7 */ /* 0x000ea4000802007f */
[----:B--2---:R-:W-:Y:S05]  /*9060*/  @!P1 BRA `(.L_x_20) ;  /* 0xfffffffc00f09947 */ /* 0x004fea000383ffff */
[----:B------:R-:W-:Y:S05]  /*9070*/  BRA `(.L_x_19) ;  /* 0xffffff8800b87947 */ /* 0x000fea000383ffff */
.L_x_25:
[----:B-1----:R-:W-:-:S04]  /*9080*/  IMAD.U32 R4, RZ, RZ, UR4 ;  /* 0x00000004ff047e24 */ /* 0x002fc8000f8e00ff */
[----:B------:R1:W2:Y:S03]  /*9090*/  SYNCS.PHASECHK.TRANS64.TRYWAIT P1, [R4+URZ], R3 ;  /* 0x00000003040075a7 */ /* 0x0002a6000802017f */
[----:B--2---:R-:W-:Y:S05]  /*90a0*/  @!P1 NANOSLEEP.SYNCS 0x989680 ;  /* 0x009896800000995d */ /* 0x004fea0003900000 */
[----:B------:R-:W2:Y:S02]  /*90b0*/  @!P1 SYNCS.PHASECHK.TRANS64 P1, [R4+URZ], R3 ;  /* 0x00000003040095a7 */ /* 0x000ea4000802007f */
[----:B--2---:R-:W-:Y:S05]  /*90c0*/  @!P1 BRA `(.L_x_25) ;  /* 0xfffffffc00ec9947 */ /* 0x004fea000383ffff */
[----:B------:R-:W-:Y:S05]  /*90d0*/  BRA `(.L_x_24) ;  /* 0xffffff8c00907947 */ /* 0x000fea000383ffff */
.L_x_31:
[----:B0-----:R0:W1:Y:S02]  /*90e0*/  SYNCS.PHASECHK.TRANS64.TRYWAIT P0, [R109+URZ+0x10], R0 ;  /* 0x000010006d0075a7 */ /* 0x001064000800017f */
[----:B-1----:R-:W-:Y:S05]  /*90f0*/  @!P0 NANOSLEEP.SYNCS 0x989680 ;  /* 0x009896800000895d */ /* 0x002fea0003900000 */
[----:B------:R-:W1:Y:S02]  /*9100*/  @!P0 SYNCS.PHASECHK.TRANS64 P0, [R109+URZ+0x10], R0 ;  /* 0x000010006d0085a7 */ /* 0x000e64000800007f */
[----:B-1----:R-:W-:Y:S05]  /*9110*/  @!P0 BRA `(.L_x_31) ;  /* 0xfffffffc00f08947 */ /* 0x002fea000383ffff */
[----:B------:R-:W-:Y:S05]  /*9120*/  BRA `(.L_x_249) ;  /* 0xffffff9000d47947 */ /* 0x000fea000383ffff */
.L_x_200:
[----:B------:R-:W-:Y:S01]  /*9130*/  BSSY B1, `(.L_x_250) ;  /* 0x0000006000017945 */ /* 0x000fe20003800000 */
[----:B------:R-:W-:-:S07]  /*9140*/  IMAD.MOV.U32 R15, RZ, RZ, -0x1 ;  /* 0xffffffffff0f7424 */ /* 0x000fce00078e00ff */
[----:B------:R-:W-:Y:S05]  /*9150*/  WARPSYNC.COLLECTIVE R15, `(.L_x_251) ;  /* 0x000000000f0c7348 */ /* 0x000fea0003c00000 */
[----:B------:R-:W-:Y:S02]  /*9160*/  ELECT P6, UR62, PT ;  /* 0x00000000003e782f */ /* 0x000fe400038c0000 */
[----:B------:R-:W-:Y:S01]  /*9170*/  MOV R14, UR62 ;  /* 0x0000003e000e7c02 */ /* 0x000fe20008000f00 */
[----:B------:R-:W-:Y:S10]  /*9180*/  ENDCOLLECTIVE ;  /* 0x000000000000791b */ /* 0x000ff40003800000 */
.L_x_251:
[----:B------:R-:W-:Y:S05]  /*9190*/  BSYNC B1 ;  /* 0x0000000000017941 */ /* 0x000fea0003800000 */
.L_x_250:
[----:B------:R-:W-:Y:S05]  /*91a0*/  BRA `(.L_x_252) ;  /* 0xffffffe000107947 */ /* 0x000fea000383ffff */
.L_x_203:
[----:B-1----:R1:W2:Y:S02]  /*91b0*/  SYNCS.PHASECHK.TRANS64.TRYWAIT P1, [R10+URZ+0x100], R5 ;  /* 0x000100050a0075a7 */ /* 0x0022a4000802017f */
[----:B--2---:R-:W-:Y:S05]  /*91c0*/  @!P1 NANOSLEEP.SYNCS 0x989680 ;  /* 0x009896800000995d */ /* 0x004fea0003900000 */
[----:B------:R-:W2:Y:S02]  /*91d0*/  @!P1 SYNCS.PHASECHK.TRANS64 P1, [R10+URZ+0x100], R5 ;  /* 0x000100050a0095a7 */ /* 0x000ea4000802007f */
[----:B--2---:R-:W-:Y:S05]  /*91e0*/  @!P1 BRA `(.L_x_203) ;  /* 0xfffffffc00f09947 */ /* 0x004fea000383ffff */
[----:B------:R-:W-:Y:S05]  /*91f0*/  BRA `(.L_x_253) ;  /* 0xffffffe000447947 */ /* 0x000fea000383ffff */
.L_x_212:
[----:B------:R-:W-:Y:S01]  /*9200*/  BSSY B0, `(.L_x_254) ;  /* 0x0000006000007945 */ /* 0x000fe20003800000 */
[----:B------:R-:W-:-:S07]  /*9210*/  IMAD.MOV.U32 R15, RZ, RZ, -0x1 ;  /* 0xffffffffff0f7424 */ /* 0x000fce00078e00ff */
[----:B------:R-:W-:Y:S05]  /*9220*/  WARPSYNC.COLLECTIVE R15, `(.L_x_255) ;  /* 0x000000000f0c7348 */ /* 0x000fea0003c00000 */
[----:B------:R-:W-:Y:S02]  /*9230*/  ELECT P6, UR62, PT ;  /* 0x00000000003e782f */ /* 0x000fe400038c0000 */
[----:B------:R-:W-:Y:S01]  /*9240*/  MOV R14, UR62 ;  /* 0x0000003e000e7c02 */ /* 0x000fe20008000f00 */
[----:B------:R-:W-:Y:S10]  /*9250*/  ENDCOLLECTIVE ;  /* 0x000000000000791b */ /* 0x000ff40003800000 */
.L_x_255:
[----:B------:R-:W-:Y:S05]  /*9260*/  BSYNC B0 ;  /* 0x0000000000007941 */ /* 0x000fea0003800000 */
.L_x_254:
[----:B------:R-:W-:Y:S05]  /*9270*/  BRA `(.L_x_256) ;  /* 0xffffffe800b07947 */ /* 0x000fea000383ffff */
.L_x_216:
[----:B0-----:R0:W1:Y:S02]  /*9280*/  SYNCS.PHASECHK.TRANS64.TRYWAIT P0, [R7+URZ], R2 ;  /* 0x00000002070075a7 */ /* 0x001064000800017f */
[----:B-1----:R-:W-:Y:S05]  /*9290*/  @!P0 NANOSLEEP.SYNCS 0x989680 ;  /* 0x009896800000895d */ /* 0x002fea0003900000 */
[----:B------:R-:W1:Y:S02]  /*92a0*/  @!P0 SYNCS.PHASECHK.TRANS64 P0, [R7+URZ], R2 ;  /* 0x00000002070085a7 */ /* 0x000e64000800007f */
[----:B-1----:R-:W-:Y:S05]  /*92b0*/  @!P0 BRA `(.L_x_216) ;  /* 0xfffffffc00f08947 */ /* 0x002fea000383ffff */
[----:B------:R-:W-:Y:S05]  /*92c0*/  BRA `(.L_x_257) ;  /* 0xffffffe800f47947 */ /* 0x000fea000383ffff */
.L_x_217:
[----:B0-----:R0:W1:Y:S02]  /*92d0*/  SYNCS.PHASECHK.TRANS64.TRYWAIT P0, [R9+URZ], R4 ;  /* 0x00000004090075a7 */ /* 0x001064000800017f */
[----:B-1----:R-:W-:Y:S05]  /*92e0*/  @!P0 NANOSLEEP.SYNCS 0x989680 ;  /* 0x009896800000895d */ /* 0x002fea0003900000 */
[----:B------:R-:W1:Y:S02]  /*92f0*/  @!P0 SYNCS.PHASECHK.TRANS64 P0, [R9+URZ], R4 ;  /* 0x00000004090085a7 */ /* 0x000e64000800007f */
[----:B-1----:R-:W-:Y:S05]  /*9300*/  @!P0 BRA `(.L_x_217) ;  /* 0xfffffffc00f08947 */ /* 0x002fea000383ffff */
[----:B------:R-:W-:Y:S05]  /*9310*/  BRA `(.L_x_258) ;  /* 0xffffffec00047947 */ /* 0x000fea000383ffff */
.L_x_218:
[----:B0-----:R0:W1:Y:S02]  /*9320*/  SYNCS.PHASECHK.TRANS64.TRYWAIT P0, [R6+URZ], R5 ;  /* 0x00000005060075a7 */ /* 0x001064000800017f */
[----:B-1----:R-:W-:Y:S05]  /*9330*/  @!P0 NANOSLEEP.SYNCS 0x989680 ;  /* 0x009896800000895d */ /* 0x002fea0003900000 */
[----:B------:R-:W1:Y:S02]  /*9340*/  @!P0 SYNCS.PHASECHK.TRANS64 P0, [R6+URZ], R5 ;  /* 0x00000005060085a7 */ /* 0x000e64000800007f */
[----:B-1----:R-:W-:Y:S05]  /*9350*/  @!P0 BRA `(.L_x_218) ;  /* 0xfffffffc00f08947 */ /* 0x002fea000383ffff */
[----:B------:R-:W-:Y:S05]  /*9360*/  BRA `(.L_x_259) ;  /* 0xffffffec00147947 */ /* 0x000fea000383ffff */
.L_x_219:
[----:B0-----:R0:W1:Y:S02]  /*9370*/  SYNCS.PHASECHK.TRANS64.TRYWAIT P0, [R9+URZ], R4 ;  /* 0x00000004090075a7 */ /* 0x001064000800017f */
[----:B-1----:R-:W-:Y:S05]  /*9380*/  @!P0 NANOSLEEP.SYNCS 0x989680 ;  /* 0x009896800000895d */ /* 0x002fea0003900000 */
[----:B------:R-:W1:Y:S02]  /*9390*/  @!P0 SYNCS.PHASECHK.TRANS64 P0, [R9+URZ], R4 ;  /* 0x00000004090085a7 */ /* 0x000e64000800007f */
[----:B-1----:R-:W-:Y:S05]  /*93a0*/  @!P0 BRA `(.L_x_219) ;  /* 0xfffffffc00f08947 */ /* 0x002fea000383ffff */
[----:B------:R-:W-:Y:S05]  /*93b0*/  BRA `(.L_x_260) ;  /* 0xffffffec00247947 */ /* 0x000fea000383ffff */
.L_x_220:
[----:B0-----:R0:W1:Y:S02]  /*93c0*/  SYNCS.PHASECHK.TRANS64.TRYWAIT P0, [R6+URZ], R5 ;  /* 0x00000005060075a7 */ /* 0x001064000800017f */
[----:B-1----:R-:W-:Y:S05]  /*93d0*/  @!P0 NANOSLEEP.SYNCS 0x989680 ;  /* 0x009896800000895d */ /* 0x002fea0003900000 */
[----:B------:R-:W1:Y:S02]  /*93e0*/  @!P0 SYNCS.PHASECHK.TRANS64 P0, [R6+URZ], R5 ;  /* 0x00000005060085a7 */ /* 0x000e64000800007f */
[----:B-1----:R-:W-:Y:S05]  /*93f0*/  @!P0 BRA `(.L_x_220) ;  /* 0xfffffffc00f08947 */ /* 0x002fea000383ffff */
[----:B------:R-:W-:Y:S05]  /*9400*/  BRA `(.L_x_261) ;  /* 0xffffffec00347947 */ /* 0x000fea000383ffff */
.L_x_221:
[----:B0-----:R0:W1:Y:S02]  /*9410*/  SYNCS.PHASECHK.TRANS64.TRYWAIT P0, [R9+URZ], R4 ;  /* 0x00000004090075a7 */ /* 0x001064000800017f */
[----:B-1----:R-:W-:Y:S05]  /*9420*/  @!P0 NANOSLEEP.SYNCS 0x989680 ;  /* 0x009896800000895d */ /* 0x002fea0003900000 */
[----:B------:R-:W1:Y:S02]  /*9430*/  @!P0 SYNCS.PHASECHK.TRANS64 P0, [R9+URZ], R4 ;  /* 0x00000004090085a7 */ /* 0x000e64000800007f */
[----:B-1----:R-:W-:Y:S05]  /*9440*/  @!P0 BRA `(.L_x_221) ;  /* 0xfffffffc00f08947 */ /* 0x002fea000383ffff */
[----:B------:R-:W-:Y:S05]  /*9450*/  BRA `(.L_x_262) ;  /* 0xffffffec00447947 */ /* 0x000fea000383ffff */
.L_x_222:
[----:B0-----:R0:W1:Y:S02]  /*9460*/  SYNCS.PHASECHK.TRANS64.TRYWAIT P0, [R6+URZ], R5 ;  /* 0x00000005060075a7 */ /* 0x001064000800017f */
[----:B-1----:R-:W-:Y:S05]  /*9470*/  @!P0 NANOSLEEP.SYNCS 0x989680 ;  /* 0x009896800000895d */ /* 0x002fea0003900000 */
[----:B------:R-:W1:Y:S02]  /*9480*/  @!P0 SYNCS.PHASECHK.TRANS64 P0, [R6+URZ], R5 ;  /* 0x00000005060085a7 */ /* 0x000e64000800007f */
[----:B-1----:R-:W-:Y:S05]  /*9490*/  @!P0 BRA `(.L_x_222) ;  /* 0xfffffffc00f08947 */ /* 0x002fea000383ffff */
[----:B------:R-:W-:Y:S05]  /*94a0*/  BRA `(.L_x_263) ;  /* 0xffffffec00547947 */ /* 0x000fea000383ffff */
.L_x_223:
[----:B0-----:R0:W1:Y:S02]  /*94b0*/  SYNCS.PHASECHK.TRANS64.TRYWAIT P0, [R9+URZ], R4 ;  /* 0x00000004090075a7 */ /* 0x001064000800017f */
[----:B-1----:R-:W-:Y:S05]  /*94c0*/  @!P0 NANOSLEEP.SYNCS 0x989680 ;  /* 0x009896800000895d */ /* 0x002fea0003900000 */
[----:B------:R-:W1:Y:S02]  /*94d0*/  @!P0 SYNCS.PHASECHK.TRANS64 P0, [R9+URZ], R4 ;  /* 0x00000004090085a7 */ /* 0x000e64000800007f */
[----:B-1----:R-:W-:Y:S05]  /*94e0*/  @!P0 BRA `(.L_x_223) ;  /* 0xfffffffc00f08947 */ /* 0x002fea000383ffff */
[----:B------:R-:W-:Y:S05]  /*94f0*/  BRA `(.L_x_264) ;  /* 0xffffffec00647947 */ /* 0x000fea000383ffff */
.L_x_224:
[----:B0-----:R0:W1:Y:S02]  /*9500*/  SYNCS.PHASECHK.TRANS64.TRYWAIT P0, [R6+URZ], R5 ;  /* 0x00000005060075a7 */ /* 0x001064000800017f */
[----:B-1----:R-:W-:Y:S05]  /*9510*/  @!P0 NANOSLEEP.SYNCS 0x989680 ;  /* 0x009896800000895d */ /* 0x002fea0003900000 */
[----:B------:R-:W1:Y:S02]  /*9520*/  @!P0 SYNCS.PHASECHK.TRANS64 P0, [R6+URZ], R5 ;  /* 0x00000005060085a7 */ /* 0x000e64000800007f */
[----:B-1----:R-:W-:Y:S05]  /*9530*/  @!P0 BRA `(.L_x_224) ;  /* 0xfffffffc00f08947 */ /* 0x002fea000383ffff */
[----:B------:R-:W-:Y:S05]  /*9540*/  BRA `(.L_x_265) ;  /* 0xffffffec00747947 */ /* 0x000fea000383ffff */
.L_x_225:
[----:B0-----:R0:W1:Y:S02]  /*9550*/  SYNCS.PHASECHK.TRANS64.TRYWAIT P0, [R9+URZ], R4 ;  /* 0x00000004090075a7 */ /* 0x001064000800017f */
[----:B-1----:R-:W-:Y:S05]  /*9560*/  @!P0 NANOSLEEP.SYNCS 0x989680 ;  /* 0x009896800000895d */ /* 0x002fea0003900000 */
[----:B------:R-:W1:Y:S02]  /*9570*/  @!P0 SYNCS.PHASECHK.TRANS64 P0, [R9+URZ], R4 ;  /* 0x00000004090085a7 */ /* 0x000e64000800007f */
[----:B-1----:R-:W-:Y:S05]  /*9580*/  @!P0 BRA `(.L_x_225) ;  /* 0xfffffffc00f08947 */ /* 0x002fea000383ffff */
[----:B------:R-:W-:Y:S05]  /*9590*/  BRA `(.L_x_266) ;  /* 0xffffffec00847947 */ /* 0x000fea000383ffff */
.L_x_226:
[----:B0-----:R0:W1:Y:S02]  /*95a0*/  SYNCS.PHASECHK.TRANS64.TRYWAIT P0, [R6+URZ], R5 ;  /* 0x00000005060075a7 */ /* 0x001064000800017f */
[----:B-1----:R-:W-:Y:S05]  /*95b0*/  @!P0 NANOSLEEP.SYNCS 0x989680 ;  /* 0x009896800000895d */ /* 0x002fea0003900000 */
[----:B------:R-:W1:Y:S02]  /*95c0*/  @!P0 SYNCS.PHASECHK.TRANS64 P0, [R6+URZ], R5 ;  /* 0x00000005060085a7 */ /* 0x000e64000800007f */
[----:B-1----:R-:W-:Y:S05]  /*95d0*/  @!P0 BRA `(.L_x_226) ;  /* 0xfffffffc00f08947 */ /* 0x002fea000383ffff */
[----:B------:R-:W-:Y:S05]  /*95e0*/  BRA `(.L_x_267) ;  /* 0xffffffec00947947 */ /* 0x000fea000383ffff */
.L_x_227:
[----:B0-----:R0:W1:Y:S02]  /*95f0*/  SYNCS.PHASECHK.TRANS64.TRYWAIT P0, [R9+URZ], R4 ;  /* 0x00000004090075a7 */ /* 0x001064000800017f */
[----:B-1----:R-:W-:Y:S05]  /*9600*/  @!P0 NANOSLEEP.SYNCS 0x989680 ;  /* 0x009896800000895d */ /* 0x002fea0003900000 */
[----:B------:R-:W1:Y:S02]  /*9610*/  @!P0 SYNCS.PHASECHK.TRANS64 P0, [R9+URZ], R4 ;  /* 0x00000004090085a7 */ /* 0x000e64000800007f */
[----:B-1----:R-:W-:Y:S05]  /*9620*/  @!P0 BRA `(.L_x_227) ;  /* 0xfffffffc00f08947 */ /* 0x002fea000383ffff */
[----:B------:R-:W-:Y:S05]  /*9630*/  BRA `(.L_x_268) ;  /* 0xffffffec00a47947 */ /* 0x000fea000383ffff */
.L_x_228:
[----:B0-----:R0:W1:Y:S02]  /*9640*/  SYNCS.PHASECHK.TRANS64.TRYWAIT P0, [R6+URZ], R5 ;  /* 0x00000005060075a7 */ /* 0x001064000800017f */
[----:B-1----:R-:W-:Y:S05]  /*9650*/  @!P0 NANOSLEEP.SYNCS 0x989680 ;  /* 0x009896800000895d */ /* 0x002fea0003900000 */
[----:B------:R-:W1:Y:S02]  /*9660*/  @!P0 SYNCS.PHASECHK.TRANS64 P0, [R6+URZ], R5 ;  /* 0x00000005060085a7 */ /* 0x000e64000800007f */
[----:B-1----:R-:W-:Y:S05]  /*9670*/  @!P0 BRA `(.L_x_228) ;  /* 0xfffffffc00f08947 */ /* 0x002fea000383ffff */
[----:B------:R-:W-:Y:S05]  /*9680*/  BRA `(.L_x_269) ;  /* 0xffffffec00b47947 */ /* 0x000fea000383ffff */
.L_x_229:
[----:B0-----:R0:W1:Y:S02]  /*9690*/  SYNCS.PHASECHK.TRANS64.TRYWAIT P0, [R9+URZ], R4 ;  /* 0x00000004090075a7 */ /* 0x001064000800017f */
[----:B-1----:R-:W-:Y:S05]  /*96a0*/  @!P0 NANOSLEEP.SYNCS 0x989680 ;  /* 0x009896800000895d */ /* 0x002fea0003900000 */
[----:B------:R-:W1:Y:S02]  /*96b0*/  @!P0 SYNCS.PHASECHK.TRANS64 P0, [R9+URZ], R4 ;  /* 0x00000004090085a7 */ /* 0x000e64000800007f */
[----:B-1----:R-:W-:Y:S05]  /*96c0*/  @!P0 BRA `(.L_x_229) ;  /* 0xfffffffc00f08947 */ /* 0x002fea000383ffff */
[----:B------:R-:W-:Y:S05]  /*96d0*/  BRA `(.L_x_270) ;  /* 0xffffffec00c47947 */ /* 0x000fea000383ffff */
.L_x_230:
[----:B0-----:R0:W1:Y:S02]  /*96e0*/  SYNCS.PHASECHK.TRANS64.TRYWAIT P0, [R6+URZ], R5 ;  /* 0x00000005060075a7 */ /* 0x001064000800017f */
[----:B-1----:R-:W-:Y:S05]  /*96f0*/  @!P0 NANOSLEEP.SYNCS 0x989680 ;  /* 0x009896800000895d */ /* 0x002fea0003900000 */
[----:B------:R-:W1:Y:S02]  /*9700*/  @!P0 SYNCS.PHASECHK.TRANS64 P0, [R6+URZ], R5 ;  /* 0x00000005060085a7 */ /* 0x000e64000800007f */
[----:B-1----:R-:W-:Y:S05]  /*9710*/  @!P0 BRA `(.L_x_230) ;  /* 0xfffffffc00f08947 */ /* 0x002fea000383ffff */
[----:B------:R-:W-:Y:S05]  /*9720*/  BRA `(.L_x_271) ;  /* 0xffffffec00d47947 */ /* 0x000fea000383ffff */
.L_x_231:
[----:B0-----:R0:W1:Y:S02]  /*9730*/  SYNCS.PHASECHK.TRANS64.TRYWAIT P0, [R9+URZ], R4 ;  /* 0x00000004090075a7 */ /* 0x001064000800017f */
[----:B-1----:R-:W-:Y:S05]  /*9740*/  @!P0 NANOSLEEP.SYNCS 0x989680 ;  /* 0x009896800000895d */ /* 0x002fea0003900000 */
[----:B------:R-:W1:Y:S02]  /*9750*/  @!P0 SYNCS.PHASECHK.TRANS64 P0, [R9+URZ], R4 ;  /* 0x00000004090085a7 */ /* 0x000e64000800007f */
[----:B-1----:R-:W-:Y:S05]  /*9760*/  @!P0 BRA `(.L_x_231) ;  /* 0xfffffffc00f08947 */ /* 0x002fea000383ffff */
[----:B------:R-:W-:Y:S05]  /*9770*/  BRA `(.L_x_272) ;  /* 0xffffffec00e47947 */ /* 0x000fea000383ffff */
.L_x_232:
[----:B0-----:R0:W1:Y:S02]  /*9780*/  SYNCS.PHASECHK.TRANS64.TRYWAIT P0, [R6+URZ], R5 ;  /* 0x00000005060075a7 */ /* 0x001064000800017f */
[----:B-1----:R-:W-:Y:S05]  /*9790*/  @!P0 NANOSLEEP.SYNCS 0x989680 ;  /* 0x009896800000895d */ /* 0x002fea0003900000 */
[----:B------:R-:W1:Y:S02]  /*97a0*/  @!P0 SYNCS.PHASECHK.TRANS64 P0, [R6+URZ], R5 ;  /* 0x00000005060085a7 */ /* 0x000e64000800007f */
[----:B-1----:R-:W-:Y:S05]  /*97b0*/  @!P0 BRA `(.L_x_232) ;  /* 0xfffffffc00f08947 */ /* 0x002fea000383ffff */
[----:B------:R-:W-:Y:S05]  /*97c0*/  BRA `(.L_x_273) ;  /* 0xffffffec00f47947 */ /* 0x000fea000383ffff */
.L_x_233:
[----:B0-----:R0:W1:Y:S02]  /*97d0*/  SYNCS.PHASECHK.TRANS64.TRYWAIT P0, [R9+URZ], R4 ;  /* 0x00000004090075a7 */ /* 0x001064000800017f */
[----:B-1----:R-:W-:Y:S05]  /*97e0*/  @!P0 NANOSLEEP.SYNCS 0x989680 ;  /* 0x009896800000895d */ /* 0x002fea0003900000 */
[----:B------:R-:W1:Y:S02]  /*97f0*/  @!P0 SYNCS.PHASECHK.TRANS64 P0, [R9+URZ], R4 ;  /* 0x00000004090085a7 */ /* 0x000e64000800007f */
[----:B-1----:R-:W-:Y:S05]  /*9800*/  @!P0 BRA `(.L_x_233) ;  /* 0xfffffffc00f08947 */ /* 0x002fea000383ffff */
[----:B------:R-:W-:Y:S05]  /*9810*/  BRA `(.L_x_274) ;  /* 0xfffffff000047947 */ /* 0x000fea000383ffff */
.L_x_234:
[----:B0-----:R0:W1:Y:S02]  /*9820*/  SYNCS.PHASECHK.TRANS64.TRYWAIT P0, [R6+URZ], R5 ;  /* 0x00000005060075a7 */ /* 0x001064000800017f */
[----:B-1----:R-:W-:Y:S05]  /*9830*/  @!P0 NANOSLEEP.SYNCS 0x989680 ;  /* 0x009896800000895d */ /* 0x002fea0003900000 */
[----:B------:R-:W1:Y:S02]  /*9840*/  @!P0 SYNCS.PHASECHK.TRANS64 P0, [R6+URZ], R5 ;  /* 0x00000005060085a7 */ /* 0x000e64000800007f */
[----:B-1----:R-:W-:Y:S05]  /*9850*/  @!P0 BRA `(.L_x_234) ;  /* 0xfffffffc00f08947 */ /* 0x002fea000383ffff */
[----:B------:R-:W-:Y:S05]  /*9860*/  BRA `(.L_x_275) ;  /* 0xfffffff000147947 */ /* 0x000fea000383ffff */
.L_x_235:
[----:B0-----:R0:W1:Y:S02]  /*9870*/  SYNCS.PHASECHK.TRANS64.TRYWAIT P0, [R9+URZ], R4 ;  /* 0x00000004090075a7 */ /* 0x001064000800017f */
[----:B-1----:R-:W-:Y:S05]  /*9880*/  @!P0 NANOSLEEP.SYNCS 0x989680 ;  /* 0x009896800000895d */ /* 0x002fea0003900000 */
[----:B------:R-:W1:Y:S02]  /*9890*/  @!P0 SYNCS.PHASECHK.TRANS64 P0, [R9+URZ], R4 ;  /* 0x00000004090085a7 */ /* 0x000e64000800007f */
[----:B-1----:R-:W-:Y:S05]  /*98a0*/  @!P0 BRA `(.L_x_235) ;  /* 0xfffffffc00f08947 */ /* 0x002fea000383ffff */
[----:B------:R-:W-:Y:S05]  /*98b0*/  BRA `(.L_x_276) ;  /* 0xfffffff000247947 */ /* 0x000fea000383ffff */
.L_x_236:
[----:B0-----:R0:W1:Y:S02]  /*98c0*/  SYNCS.PHASECHK.TRANS64.TRYWAIT P0, [R6+URZ], R5 ;  /* 0x00000005060075a7 */ /* 0x001064000800017f */
[----:B-1----:R-:W-:Y:S05]  /*98d0*/  @!P0 NANOSLEEP.SYNCS 0x989680 ;  /* 0x009896800000895d */ /* 0x002fea0003900000 */
[----:B------:R-:W1:Y:S02]  /*98e0*/  @!P0 SYNCS.PHASECHK.TRANS64 P0, [R6+URZ], R5 ;  /* 0x00000005060085a7 */ /* 0x000e64000800007f */
[----:B-1----:R-:W-:Y:S05]  /*98f0*/  @!P0 BRA `(.L_x_236) ;  /* 0xfffffffc00f08947 */ /* 0x002fea000383ffff */
[----:B------:R-:W-:Y:S05]  /*9900*/  BRA `(.L_x_277) ;  /* 0xfffffff000347947 */ /* 0x000fea000383ffff */
.L_x_237:
[----:B0-----:R0:W1:Y:S02]  /*9910*/  SYNCS.PHASECHK.TRANS64.TRYWAIT P0, [R9+URZ], R4 ;  /* 0x00000004090075a7 */ /* 0x001064000800017f */
[----:B-1----:R-:W-:Y:S05]  /*9920*/  @!P0 NANOSLEEP.SYNCS 0x989680 ;  /* 0x009896800000895d */ /* 0x002fea0003900000 */
[----:B------:R-:W1:Y:S02]  /*9930*/  @!P0 SYNCS.PHASECHK.TRANS64 P0, [R9+URZ], R4 ;  /* 0x00000004090085a7 */ /* 0x000e64000800007f */
[----:B-1----:R-:W-:Y:S05]  /*9940*/  @!P0 BRA `(.L_x_237) ;  /* 0xfffffffc00f08947 */ /* 0x002fea000383ffff */
[----:B------:R-:W-:Y:S05]  /*9950*/  BRA `(.L_x_278) ;  /* 0xfffffff000447947 */ /* 0x000fea000383ffff */
.L_x_238:
[----:B0-----:R0:W1:Y:S02]  /*9960*/  SYNCS.PHASECHK.TRANS64.TRYWAIT P0, [R6+URZ], R5 ;  /* 0x00000005060075a7 */ /* 0x001064000800017f */
[----:B-1----:R-:W-:Y:S05]  /*9970*/  @!P0 NANOSLEEP.SYNCS 0x989680 ;  /* 0x009896800000895d */ /* 0x002fea0003900000 */
[----:B------:R-:W1:Y:S02]  /*9980*/  @!P0 SYNCS.PHASECHK.TRANS64 P0, [R6+URZ], R5 ;  /* 0x00000005060085a7 */ /* 0x000e64000800007f */
[----:B-1----:R-:W-:Y:S05]  /*9990*/  @!P0 BRA `(.L_x_238) ;  /* 0xfffffffc00f08947 */ /* 0x002fea000383ffff */
[----:B------:R-:W-:Y:S05]  /*99a0*/  BRA `(.L_x_279) ;  /* 0xfffffff000547947 */ /* 0x000fea000383ffff */
.L_x_239:
[----:B0-----:R0:W1:Y:S02]  /*99b0*/  SYNCS.PHASECHK.TRANS64.TRYWAIT P0, [R9+URZ], R4 ;  /* 0x00000004090075a7 */ /* 0x001064000800017f */
[----:B-1----:R-:W-:Y:S05]  /*99c0*/  @!P0 NANOSLEEP.SYNCS 0x989680 ;  /* 0x009896800000895d */ /* 0x002fea0003900000 */
[----:B------:R-:W1:Y:S02]  /*99d0*/  @!P0 SYNCS.PHASECHK.TRANS64 P0, [R9+URZ], R4 ;  /* 0x00000004090085a7 */ /* 0x000e64000800007f */
[----:B-1----:R-:W-:Y:S05]  /*99e0*/  @!P0 BRA `(.L_x_239) ;  /* 0xfffffffc00f08947 */ /* 0x002fea000383ffff */
[----:B------:R-:W-:Y:S05]  /*99f0*/  BRA `(.L_x_280) ;  /* 0xfffffff000647947 */ /* 0x000fea000383ffff */
.L_x_240:
[----:B0-----:R0:W1:Y:S02]  /*9a00*/  SYNCS.PHASECHK.TRANS64.TRYWAIT P0, [R6+URZ], R5 ;  /* 0x00000005060075a7 */ /* 0x001064000800017f */
[----:B-1----:R-:W-:Y:S05]  /*9a10*/  @!P0 NANOSLEEP.SYNCS 0x989680 ;  /* 0x009896800000895d */ /* 0x002fea0003900000 */
[----:B------:R-:W1:Y:S02]  /*9a20*/  @!P0 SYNCS.PHASECHK.TRANS64 P0, [R6+URZ], R5 ;  /* 0x00000005060085a7 */ /* 0x000e64000800007f */
[----:B-1----:R-:W-:Y:S05]  /*9a30*/  @!P0 BRA `(.L_x_240) ;  /* 0xfffffffc00f08947 */ /* 0x002fea000383ffff */
[----:B------:R-:W-:Y:S05]  /*9a40*/  BRA `(.L_x_281) ;  /* 0xfffffff000747947 */ /* 0x000fea000383ffff */
.L_x_241:
[----:B0-----:R0:W1:Y:S02]  /*9a50*/  SYNCS.PHASECHK.TRANS64.TRYWAIT P0, [R9+URZ], R4 ;  /* 0x00000004090075a7 */ /* 0x001064000800017f */
[----:B-1----:R-:W-:Y:S05]  /*9a60*/  @!P0 NANOSLEEP.SYNCS 0x989680 ;  /* 0x009896800000895d */ /* 0x002fea0003900000 */
[----:B------:R-:W1:Y:S02]  /*9a70*/  @!P0 SYNCS.PHASECHK.TRANS64 P0, [R9+URZ], R4 ;  /* 0x00000004090085a7 */ /* 0x000e64000800007f */
[----:B-1----:R-:W-:Y:S05]  /*9a80*/  @!P0 BRA `(.L_x_241) ;  /* 0xfffffffc00f08947 */ /* 0x002fea000383ffff */
[----:B------:R-:W-:Y:S05]  /*9a90*/  BRA `(.L_x_282) ;  /* 0xfffffff000847947 */ /* 0x000fea000383ffff */
.L_x_242:
[----:B0-----:R0:W1:Y:S02]  /*9aa0*/  SYNCS.PHASECHK.TRANS64.TRYWAIT P0, [R6+URZ], R5 ;  /* 0x00000005060075a7 */ /* 0x001064000800017f */
[----:B-1----:R-:W-:Y:S05]  /*9ab0*/  @!P0 NANOSLEEP.SYNCS 0x989680 ;  /* 0x009896800000895d */ /* 0x002fea0003900000 */
[----:B------:R-:W1:Y:S02]  /*9ac0*/  @!P0 SYNCS.PHASECHK.TRANS64 P0, [R6+URZ], R5 ;  /* 0x00000005060085a7 */ /* 0x000e64000800007f */
[----:B-1----:R-:W-:Y:S05]  /*9ad0*/  @!P0 BRA `(.L_x_242) ;  /* 0xfffffffc00f08947 */ /* 0x002fea000383ffff */
[----:B------:R-:W-:Y:S05]  /*9ae0*/  BRA `(.L_x_283) ;  /* 0xfffffff000947947 */ /* 0x000fea000383ffff */
.L_x_243:
[----:B0-----:R0:W1:Y:S02]  /*9af0*/  SYNCS.PHASECHK.TRANS64.TRYWAIT P0, [R9+URZ], R4 ;  /* 0x00000004090075a7 */ /* 0x001064000800017f */
[----:B-1----:R-:W-:Y:S05]  /*9b00*/  @!P0 NANOSLEEP.SYNCS 0x989680 ;  /* 0x009896800000895d */ /* 0x002fea0003900000 */
[----:B------:R-:W1:Y:S02]  /*9b10*/  @!P0 SYNCS.PHASECHK.TRANS64 P0, [R9+URZ], R4 ;  /* 0x00000004090085a7 */ /* 0x000e64000800007f */
[----:B-1----:R-:W-:Y:S05]  /*9b20*/  @!P0 BRA `(.L_x_243) ;  /* 0xfffffffc00f08947 */ /* 0x002fea000383ffff */
[----:B------:R-:W-:Y:S05]  /*9b30*/  BRA `(.L_x_284) ;  /* 0xfffffff000a47947 */ /* 0x000fea000383ffff */
.L_x_244:
[----:B0-----:R0:W1:Y:S02]  /*9b40*/  SYNCS.PHASECHK.TRANS64.TRYWAIT P0, [R6+URZ], R5 ;  /* 0x00000005060075a7 */ /* 0x001064000800017f */
[----:B-1----:R-:W-:Y:S05]  /*9b50*/  @!P0 NANOSLEEP.SYNCS 0x989680 ;  /* 0x009896800000895d */ /* 0x002fea0003900000 */
[----:B------:R-:W1:Y:S02]  /*9b60*/  @!P0 SYNCS.PHASECHK.TRANS64 P0, [R6+URZ], R5 ;  /* 0x00000005060085a7 */ /* 0x000e64000800007f */
[----:B-1----:R-:W-:Y:S05]  /*9b70*/  @!P0 BRA `(.L_x_244) ;  /* 0xfffffffc00f08947 */ /* 0x002fea000383ffff */
[----:B------:R-:W-:Y:S05]  /*9b80*/  BRA `(.L_x_285) ;  /* 0xfffffff000b47947 */ /* 0x000fea000383ffff */
.L_x_245:
[----:B0-----:R0:W1:Y:S02]  /*9b90*/  SYNCS.PHASECHK.TRANS64.TRYWAIT P0, [R9+URZ], R4 ;  /* 0x00000004090075a7 */ /* 0x001064000800017f */
[----:B-1----:R-:W-:Y:S05]  /*9ba0*/  @!P0 NANOSLEEP.SYNCS 0x989680 ;  /* 0x009896800000895d */ /* 0x002fea0003900000 */
[----:B------:R-:W1:Y:S02]  /*9bb0*/  @!P0 SYNCS.PHASECHK.TRANS64 P0, [R9+URZ], R4 ;  /* 0x00000004090085a7 */ /* 0x000e64000800007f */
[----:B-1----:R-:W-:Y:S05]  /*9bc0*/  @!P0 BRA `(.L_x_245) ;  /* 0xfffffffc00f08947 */ /* 0x002fea000383ffff */
[----:B------:R-:W-:Y:S05]  /*9bd0*/  BRA `(.L_x_286) ;  /* 0xfffffff000c47947 */ /* 0x000fea000383ffff */
.L_x_246:
[----:B-1----:R1:W2:Y:S02]  /*9be0*/  SYNCS.PHASECHK.TRANS64.TRYWAIT P0, [R6+URZ], R5 ;  /* 0x00000005060075a7 */ /* 0x0022a4000800017f */
[----:B--2---:R-:W-:Y:S05]  /*9bf0*/  @!P0 NANOSLEEP.SYNCS 0x989680 ;  /* 0x009896800000895d */ /* 0x004fea0003900000 */
[----:B------:R-:W2:Y:S02]  /*9c00*/  @!P0 SYNCS.PHASECHK.TRANS64 P0, [R6+URZ], R5 ;  /* 0x00000005060085a7 */ /* 0x000ea4000800007f */
[----:B--2---:R-:W-:Y:S05]  /*9c10*/  @!P0 BRA `(.L_x_246) ;  /* 0xfffffffc00f08947 */ /* 0x004fea000383ffff */
[----:B------:R-:W-:Y:S05]  /*9c20*/  BRA `(.L_x_287) ;  /* 0xfffffff000cc7947 */ /* 0x000fea000383ffff */
.L_x_288:
[----:B------:R-:W-:-:S00]  /*9c30*/  BRA `(.L_x_288) ;  /* 0xfffffffc00fc7947 */ /* 0x000fc0000383ffff */
[----:B------:R-:W-:-:S00]  /*9c40*/  NOP ;  /* 0x0000000000007918 */ /* 0x000fc00000000000 */
        /* <DEDUP_REMOVED lines=11> */
.L_x_289:


//--------------------- .nv.global.init           --------------------------
	.section	.nv.global.init,"aw",@progbits
.nv.global.init:
	.type		$str$22,@object
	.size		$str$22,($str$23 - $str$22)
$str$22:
        /*0000*/ 	.byte	0x6b, 0x5f, 0x74, 0x69, 0x6c, 0x65, 0x5f, 0x63, 0x6f, 0x75, 0x6e, 0x74, 0x20, 0x3e, 0x3d, 0x20
        /*0010*/ 	.byte	0x31, 0x00
	.type		$str$23,@object
	.size		$str$23,(__unnamed_1 - $str$23)
$str$23:
        /*0012*/ 	.byte	0x2f, 0x74, 0x6d, 0x70, 0x2f, 0x63, 0x75, 0x74, 0x6c, 0x61, 0x73, 0x73, 0x5f, 0x73, 0x77, 0x65
        /*0022*/ 	.byte	0x65, 0x70, 0x5f, 0x73, 0x72, 0x63, 0x2f, 0x69, 0x6e, 0x63, 0x6c, 0x75, 0x64, 0x65, 0x2f, 0x63
        /*0032*/ 	.byte	0x75, 0x74, 0x6c, 0x61, 0x73, 0x73, 0x2f, 0x67, 0x65, 0x6d, 0x6d, 0x2f, 0x63, 0x6f, 0x6c, 0x6c
        /*0042*/ 	.byte	0x65, 0x63, 0x74, 0x69, 0x76, 0x65, 0x2f, 0x73, 0x6d, 0x39, 0x30, 0x5f, 0x6d, 0x6d, 0x61, 0x5f
        /*0052*/ 	.byte	0x74, 0x6d, 0x61, 0x5f, 0x67, 0x6d, 0x6d, 0x61, 0x5f, 0x73, 0x73, 0x5f, 0x77, 0x61, 0x72, 0x70
        /*0062*/ 	.byte	0x73, 0x70, 0x65, 0x63, 0x69, 0x61, 0x6c, 0x69, 0x7a, 0x65, 0x64, 0x2e, 0x68, 0x70, 0x70, 0x00
	.type		__unnamed_1,@object
	.size		__unnamed_1,(.L_0 - __unnamed_1)
__unnamed_1:
        /*0072*/ 	.byte	0x76, 0x6f, 0x69, 0x64, 0x20, 0x63, 0x75, 0x74, 0x6c, 0x61, 0x73, 0x73, 0x3a, 0x3a, 0x67, 0x65
        /* <DEDUP_REMOVED lines=171> */
        /*0b32*/ 	.byte	0x3a, 0x69, 0x64, 0x65, 0x6e, 0x74, 0x69, 0x74, 0x79, 0x5d, 0x00
.L_0:


//--------------------- .nv.shared._ZN7cutlass13device_kernelINS_4gemm6kernel13GemmUniversalIN4cute5tupleIJiiiiEEENS1_10collective13CollectiveMmaINS1_34MainloopSm90TmaGmmaWarpSpecializedILi32ENS5_IJNS4_1CILi1EEESB_SB_EEENS1_32KernelTmaWarpSpecializedPingpongEEENS5_IJNSA_ILi64EEENSA_ILi160EEENSA_ILi32EEEEEEaNS5_IJlSB_lEEEaSJ_NS4_8TiledMMAINS4_8MMA_AtomIJNS4_4SM904GMMA26MMA_64x32x32_S32S8S8_SS_TNEEEENS4_6LayoutISC_NS5_IJNSA_ILi0EEESR_SR_EEEEENS5_IJNS4_10UnderscoreESU_SU_EEEEENS4_13SM90_TMA_LOADENS4_14ComposedLayoutINS4_7SwizzleILi1ELi4ELi3EEENS4_18smem_ptr_flag_bitsILi8EEENSQ_INS5_IJNSA_ILi8EEESH_EEENS5_IJSH_SB_EEEEEEEvNS4_8identityESX_S17_vS18_EENS_8epilogue10collective6detail29Sm90TmaWarpSpecializedAdapterINS1B_15DefaultEpilogueIaSJ_SJ_NS1A_6thread17LinearCombinationIaLi1EiiLNS1F_9ScaleType4KindE0ELNS_15FloatRoundStyleE2EaEENS1_15EpilogueDefaultEEEEEvvEEEEvNT_6ParamsE --------------------------
	.section	.nv.shared._ZN7cutlass13device_kernelINS_4gemm6kernel13GemmUniversalIN4cute5tupleIJiiiiEEENS1_10collective13CollectiveMmaINS1_34MainloopSm90TmaGmmaWarpSpecializedILi32ENS5_IJNS4_1CILi1EEESB_SB_EEENS1_32KernelTmaWarpSpecializedPingpongEEENS5_IJNSA_ILi64EEENSA_ILi160EEENSA_ILi32EEEEEEaNS5_IJlSB_lEEEaSJ_NS4_8TiledMMAINS4_8MMA_AtomIJNS4_4SM904GMMA26MMA_64x32x32_S32S8S8_SS_TNEEEENS4_6LayoutISC_NS5_IJNSA_ILi0EEESR_SR_EEEEENS5_IJNS4_10UnderscoreESU_SU_EEEEENS4_13SM90_TMA_LOADENS4_14ComposedLayoutINS4_7SwizzleILi1ELi4ELi3EEENS4_18smem_ptr_flag_bitsILi8EEENSQ_INS5_IJNSA_ILi8EEESH_EEENS5_IJSH_SB_EEEEEEEvNS4_8identityESX_S17_vS18_EENS_8epilogue10collective6detail29Sm90TmaWarpSpecializedAdapterINS1B_15DefaultEpilogueIaSJ_SJ_NS1A_6thread17LinearCombinationIaLi1EiiLNS1F_9ScaleType4KindE0ELNS_15FloatRoundStyleE2EaEENS1_15EpilogueDefaultEEEEEvvEEEEvNT_6ParamsE,"aw",@nobits
	.sectionflags	@""
	.align	16
	.zero		1024


//--------------------- .nv.shared.reserved.0     --------------------------
	.section	.nv.shared.reserved.0,"aw",@nobits
	.weak		__nv_reservedSMEM_offset_0_alias
	.size		__nv_reservedSMEM_offset_0_alias, 0, 0
	.other		__nv_reservedSMEM_offset_0_alias,@"STO_CUDA_RESERVED_SHARED STV_DEFAULT"
__nv_reservedSMEM_offset_0_alias:
	.zero		0


//--------------------- .nv.global                --------------------------
	.section	.nv.global,"aw",@nobits
.nv.global:
	.type		_ZN40_INTERNAL_f89af147_4_k_cu_e936a020_128464cute1_E,@object
	.size		_ZN40_INTERNAL_f89af147_4_k_cu_e936a020_128464cute1_E,(_ZN40_INTERNAL_f89af147_4_k_cu_e936a020_128464cuda3std3__45__cpo6cbeginE - _ZN40_INTERNAL_f89af147_4_k_cu_e936a020_128464cute1_E)
_ZN40_INTERNAL_f89af147_4_k_cu_e936a020_128464cute1_E:
	.zero		1
	.type		_ZN40_INTERNAL_f89af147_4_k_cu_e936a020_128464cuda3std3__45__cpo6cbeginE,@object
	.size		_ZN40_INTERNAL_f89af147_4_k_cu_e936a020_128464cuda3std3__45__cpo6cbeginE,(_ZN40_INTERNAL_f89af147_4_k_cu_e936a020_128464cuda3std3__48in_placeE - _ZN40_INTERNAL_f89af147_4_k_cu_e936a020_128464cuda3std3__45__cpo6cbeginE)
_ZN40_INTERNAL_f89af147_4_k_cu_e936a020_128464cuda3std3__45__cpo6cbeginE:
	.zero		1
	.type		_ZN40_INTERNAL_f89af147_4_k_cu_e936a020_128464cuda3std3__48in_placeE,@object
	.size		_ZN40_INTERNAL_f89af147_4_k_cu_e936a020_128464cuda3std3__48in_placeE,(_ZN40_INTERNAL_f89af147_4_k_cu_e936a020_128464cuda3std6ranges3__45__cpo9iter_moveE - _ZN40_INTERNAL_f89af147_4_k_cu_e936a020_128464cuda3std3__48in_placeE)
_ZN40_INTERNAL_f89af147_4_k_cu_e936a020_128464cuda3std3__48in_placeE:
	.zero		1
	.type		_ZN40_INTERNAL_f89af147_4_k_cu_e936a020_128464cuda3std6ranges3__45__cpo9iter_moveE,@object
	.size		_ZN40_INTERNAL_f89af147_4_k_cu_e936a020_128464cuda3std6ranges3__45__cpo9iter_moveE,(_ZN40_INTERNAL_f89af147_4_k_cu_e936a020_128464cuda3std3__45__cpo5beginE - _ZN40_INTERNAL_f89af147_4_k_cu_e936a020_128464cuda3std6ranges3__45__cpo9iter_moveE)
_ZN40_INTERNAL_f89af147_4_k_cu_e936a020_128464cuda3std6ranges3__45__cpo9iter_moveE:
	.zero		1
	.type		_ZN40_INTERNAL_f89af147_4_k_cu_e936a020_128464cuda3std3__45__cpo5beginE,@object
	.size		_ZN40_INTERNAL_f89af147_4_k_cu_e936a020_128464cuda3std3__45__cpo5beginE,(_ZN40_INTERNAL_f89af147_4_k_cu_e936a020_128464cuda3std3__442_GLOBAL__N__f89af147_4_k_cu_e936a020_128466ignoreE - _ZN40_INTERNAL_f89af147_4_k_cu_e936a020_128464cuda3std3__45__cpo5beginE)
_ZN40_INTERNAL_f89af147_4_k_cu_e936a020_128464cuda3std3__45__cpo5beginE:
	.zero		1
	.type		_ZN40_INTERNAL_f89af147_4_k_cu_e936a020_128464cuda3std3__442_GLOBAL__N__f89af147_4_k_cu_e936a020_128466ignoreE,@object
	.size		_ZN40_INTERNAL_f89af147_4_k_cu_e936a020_128464cuda3std3__442_GLOBAL__N__f89af147_4_k_cu_e936a020_128466ignoreE,(_ZN40_INTERNAL_f89af147_4_k_cu_e936a020_128464cute7productE - _ZN40_INTERNAL_f89af147_4_k_cu_e936a020_128464cuda3std3__442_GLOBAL__N__f89af147_4_k_cu_e936a020_128466ignoreE)
_ZN40_INTERNAL_f89af147_4_k_cu_e936a020_128464cuda3std3__442_GLOBAL__N__f89af147_4_k_cu_e936a020_128466ignoreE:
	.zero		1
	.type		_ZN40_INTERNAL_f89af147_4_k_cu_e936a020_128464cute7productE,@object
	.size		_ZN40_INTERNAL_f89af147_4_k_cu_e936a020_128464cute7productE,(_ZN40_INTERNAL_f89af147_4_k_cu_e936a020_128464cuda3std3__45__cpo3endE - _ZN40_INTERNAL_f89af147_4_k_cu_e936a020_128464cute7productE)
_ZN40_INTERNAL_f89af147_4_k_cu_e936a020_128464cute7productE:
	.zero		1
	.type		_ZN40_INTERNAL_f89af147_4_k_cu_e936a020_128464cuda3std3__45__cpo3endE,@object
	.size		_ZN40_INTERNAL_f89af147_4_k_cu_e936a020_128464cuda3std3__45__cpo3endE,(_ZN40_INTERNAL_f89af147_4_k_cu_e936a020_128464cuda3std3__419piecewise_constructE - _ZN40_INTERNAL_f89af147_4_k_cu_e936a020_128464cuda3std3__45__cpo3endE)
_ZN40_INTERNAL_f89af147_4_k_cu_e936a020_128464cuda3std3__45__cpo3endE:
	.zero		1
	.type		_ZN40_INTERNAL_f89af147_4_k_cu_e936a020_128464cuda3std3__419piecewise_constructE,@object
	.size		_ZN40_INTERNAL_f89af147_4_k_cu_e936a020_128464cuda3std3__419piecewise_constructE,(_ZN40_INTERNAL_f89af147_4_k_cu_e936a020_128464cuda3std3__45__cpo4cendE - _ZN40_INTERNAL_f89af147_4_k_cu_e936a020_128464cuda3std3__419piecewise_constructE)
_ZN40_INTERNAL_f89af147_4_k_cu_e936a020_128464cuda3std3__419piecewise_constructE:
	.zero		1
	.type		_ZN40_INTERNAL_f89af147_4_k_cu_e936a020_128464cuda3std3__45__cpo4cendE,@object
	.size		_ZN40_INTERNAL_f89af147_4_k_cu_e936a020_128464cuda3std3__45__cpo4cendE,(_ZN40_INTERNAL_f89af147_4_k_cu_e936a020_128464cuda3std6ranges3__45__cpo4swapE - _ZN40_INTERNAL_f89af147_4_k_cu_e936a020_128464cuda3std3__45__cpo4cendE)
_ZN40_INTERNAL_f89af147_4_k_cu_e936a020_128464cuda3std3__45__cpo4cendE:
	.zero		1
	.type		_ZN40_INTERNAL_f89af147_4_k_cu_e936a020_128464cuda3std6ranges3__45__cpo4swapE,@object
	.size		_ZN40_INTERNAL_f89af147_4_k_cu_e936a020_128464cuda3std6ranges3__45__cpo4swapE,(.L_8 - _ZN40_INTERNAL_f89af147_4_k_cu_e936a020_128464cuda3std6ranges3__45__cpo4swapE)
_ZN40_INTERNAL_f89af147_4_k_cu_e936a020_128464cuda3std6ranges3__45__cpo4swapE:
	.zero		1
.L_8:


//--------------------- .nv.constant0._ZN7cutlass13device_kernelINS_4gemm6kernel13GemmUniversalIN4cute5tupleIJiiiiEEENS1_10collective13CollectiveMmaINS1_34MainloopSm90TmaGmmaWarpSpecializedILi32ENS5_IJNS4_1CILi1EEESB_SB_EEENS1_32KernelTmaWarpSpecializedPingpongEEENS5_IJNSA_ILi64EEENSA_ILi160EEENSA_ILi32EEEEEEaNS5_IJlSB_lEEEaSJ_NS4_8TiledMMAINS4_8MMA_AtomIJNS4_4SM904GMMA26MMA_64x32x32_S32S8S8_SS_TNEEEENS4_6LayoutISC_NS5_IJNSA_ILi0EEESR_SR_EEEEENS5_IJNS4_10UnderscoreESU_SU_EEEEENS4_13SM90_TMA_LOADENS4_14ComposedLayoutINS4_7SwizzleILi1ELi4ELi3EEENS4_18smem_ptr_flag_bitsILi8EEENSQ_INS5_IJNSA_ILi8EEESH_EEENS5_IJSH_SB_EEEEEEEvNS4_8identityESX_S17_vS18_EENS_8epilogue10collective6detail29Sm90TmaWarpSpecializedAdapterINS1B_15DefaultEpilogueIaSJ_SJ_NS1A_6thread17LinearCombinationIaLi1EiiLNS1F_9ScaleType4KindE0ELNS_15FloatRoundStyleE2EaEENS1_15EpilogueDefaultEEEEEvvEEEEvNT_6ParamsE --------------------------
	.section	.nv.constant0._ZN7cutlass13device_kernelINS_4gemm6kernel13GemmUniversalIN4cute5tupleIJiiiiEEENS1_10collective13CollectiveMmaINS1_34MainloopSm90TmaGmmaWarpSpecializedILi32ENS5_IJNS4_1CILi1EEESB_SB_EEENS1_32KernelTmaWarpSpecializedPingpongEEENS5_IJNSA_ILi64EEENSA_ILi160EEENSA_ILi32EEEEEEaNS5_IJlSB_lEEEaSJ_NS4_8TiledMMAINS4_8MMA_AtomIJNS4_4SM904GMMA26MMA_64x32x32_S32S8S8_SS_TNEEEENS4_6LayoutISC_NS5_IJNSA_ILi0EEESR_SR_EEEEENS5_IJNS4_10UnderscoreESU_SU_EEEEENS4_13SM90_TMA_LOADENS4_14ComposedLayoutINS4_7SwizzleILi1ELi4ELi3EEENS4_18smem_ptr_flag_bitsILi8EEENSQ_INS5_IJNSA_ILi8EEESH_EEENS5_IJSH_SB_EEEEEEEvNS4_8identityESX_S17_vS18_EENS_8epilogue10collective6detail29Sm90TmaWarpSpecializedAdapterINS1B_15DefaultEpilogueIaSJ_SJ_NS1A_6thread17LinearCombinationIaLi1EiiLNS1F_9ScaleType4KindE0ELNS_15FloatRoundStyleE2EaEENS1_15EpilogueDefaultEEEEEvvEEEEvNT_6ParamsE,"a",@progbits
	.sectionflags	@""
	.align	4
.nv.constant0._ZN7cutlass13device_kernelINS_4gemm6kernel13GemmUniversalIN4cute5tupleIJiiiiEEENS1_10collective13CollectiveMmaINS1_34MainloopSm90TmaGmmaWarpSpecializedILi32ENS5_IJNS4_1CILi1EEESB_SB_EEENS1_32KernelTmaWarpSpecializedPingpongEEENS5_IJNSA_ILi64EEENSA_ILi160EEENSA_ILi32EEEEEEaNS5_IJlSB_lEEEaSJ_NS4_8TiledMMAINS4_8MMA_AtomIJNS4_4SM904GMMA26MMA_64x32x32_S32S8S8_SS_TNEEEENS4_6LayoutISC_NS5_IJNSA_ILi0EEESR_SR_EEEEENS5_IJNS4_10UnderscoreESU_SU_EEEEENS4_13SM90_TMA_LOADENS4_14ComposedLayoutINS4_7SwizzleILi1ELi4ELi3EEENS4_18smem_ptr_flag_bitsILi8EEENSQ_INS5_IJNSA_ILi8EEESH_EEENS5_IJSH_SB_EEEEEEEvNS4_8identityESX_S17_vS18_EENS_8epilogue10collective6detail29Sm90TmaWarpSpecializedAdapterINS1B_15DefaultEpilogueIaSJ_SJ_NS1A_6thread17LinearCombinationIaLi1EiiLNS1F_9ScaleType4KindE0ELNS_15FloatRoundStyleE2EaEENS1_15EpilogueDefaultEEEEEvvEEEEvNT_6ParamsE:
	.zero		1664


//--------------------- SYMBOLS --------------------------

	.type		.nv.reservedSmem.offset0,@object
	.size		.nv.reservedSmem.offset0,0x4
	.type		__assertfail,@function
